//
// Generated by NVIDIA NVVM Compiler
//
// Compiler Build ID: CL-36424714
// Cuda compilation tools, release 13.0, V13.0.88
// Based on NVVM 20.0.0
//

.version 9.0
.target sm_100
.address_size 64

.func  (.param .b64 func_retval0) _Z9sc_uifuncddddd
(
	.param .b64 _Z9sc_uifuncddddd_param_0,
	.param .b64 _Z9sc_uifuncddddd_param_1,
	.param .b64 _Z9sc_uifuncddddd_param_2,
	.param .b64 _Z9sc_uifuncddddd_param_3,
	.param .b64 _Z9sc_uifuncddddd_param_4
)
;
.func  (.param .b64 func_retval0) _Z14singlet_uifuntddddd
(
	.param .b64 _Z14singlet_uifuntddddd_param_0,
	.param .b64 _Z14singlet_uifuntddddd_param_1,
	.param .b64 _Z14singlet_uifuntddddd_param_2,
	.param .b64 _Z14singlet_uifuntddddd_param_3,
	.param .b64 _Z14singlet_uifuntddddd_param_4
)
;
.func  (.param .b64 func_retval0) _Z14tryplet_uifuntddddd
(
	.param .b64 _Z14tryplet_uifuntddddd_param_0,
	.param .b64 _Z14tryplet_uifuntddddd_param_1,
	.param .b64 _Z14tryplet_uifuntddddd_param_2,
	.param .b64 _Z14tryplet_uifuntddddd_param_3,
	.param .b64 _Z14tryplet_uifuntddddd_param_4
)
;
.func  (.param .b64 func_retval0) _Z10coupled_fpddddd
(
	.param .b64 _Z10coupled_fpddddd_param_0,
	.param .b64 _Z10coupled_fpddddd_param_1,
	.param .b64 _Z10coupled_fpddddd_param_2,
	.param .b64 _Z10coupled_fpddddd_param_3,
	.param .b64 _Z10coupled_fpddddd_param_4
)
;
.func  (.param .b64 func_retval0) _Z12coupled_fmdkddddd
(
	.param .b64 _Z12coupled_fmdkddddd_param_0,
	.param .b64 _Z12coupled_fmdkddddd_param_1,
	.param .b64 _Z12coupled_fmdkddddd_param_2,
	.param .b64 _Z12coupled_fmdkddddd_param_3,
	.param .b64 _Z12coupled_fmdkddddd_param_4
)
;
.func  (.param .b64 func_retval0) _Z13coupled_fpdk2ddddd
(
	.param .b64 _Z13coupled_fpdk2ddddd_param_0,
	.param .b64 _Z13coupled_fpdk2ddddd_param_1,
	.param .b64 _Z13coupled_fpdk2ddddd_param_2,
	.param .b64 _Z13coupled_fpdk2ddddd_param_3,
	.param .b64 _Z13coupled_fpdk2ddddd_param_4
)
;
.func  (.param .align 16 .b8 func_retval0[16]) __internal_trig_reduction_slowpathd
(
	.param .b64 __internal_trig_reduction_slowpathd_param_0
)
;
.func  (.param .b64 func_retval0) __internal_accurate_pow
(
	.param .b64 __internal_accurate_pow_param_0
)
;
.const .align 8 .f64 pi_device = 0d400921FB544474B0;
.global .align 8 .u64 uif_array[6] = {_Z9sc_uifuncddddd, _Z14singlet_uifuntddddd, _Z14tryplet_uifuntddddd, _Z10coupled_fpddddd, _Z12coupled_fmdkddddd, _Z13coupled_fpdk2ddddd};
.global .align 8 .b8 __cudart_i2opi_d[144] = {8, 93, 141, 31, 177, 95, 251, 107, 234, 146, 82, 138, 247, 57, 7, 61, 123, 241, 229, 235, 199, 186, 39, 117, 45, 234, 95, 158, 102, 63, 70, 79, 183, 9, 203, 39, 207, 126, 54, 109, 31, 109, 10, 90, 139, 17, 47, 239, 15, 152, 5, 222, 255, 151, 248, 31, 59, 40, 249, 189, 139, 95, 132, 156, 244, 57, 83, 131, 57, 214, 145, 57, 65, 126, 95, 180, 38, 112, 156, 233, 132, 68, 187, 46, 245, 53, 130, 232, 62, 167, 41, 177, 28, 235, 29, 254, 28, 146, 209, 9, 234, 46, 73, 6, 224, 210, 77, 66, 58, 110, 36, 183, 97, 197, 187, 222, 171, 99, 81, 254, 65, 144, 67, 60, 153, 149, 98, 219, 192, 221, 52, 245, 209, 87, 39, 252, 41, 21, 68, 78, 110, 131, 249, 162};
.global .align 16 .b8 __cudart_sin_cos_coeffs[128] = {70, 210, 176, 44, 241, 229, 90, 190, 146, 227, 172, 105, 227, 29, 199, 62, 161, 98, 219, 25, 160, 1, 42, 191, 24, 8, 17, 17, 17, 17, 129, 63, 84, 85, 85, 85, 85, 85, 197, 191, 0, 0, 0, 0, 0, 0, 0, 0, 0, 0, 0, 0, 0, 0, 0, 0, 100, 129, 253, 32, 131, 255, 168, 189, 40, 133, 239, 193, 167, 238, 33, 62, 217, 230, 6, 142, 79, 126, 146, 190, 233, 188, 221, 25, 160, 1, 250, 62, 71, 93, 193, 22, 108, 193, 86, 191, 81, 85, 85, 85, 85, 85, 165, 63, 0, 0, 0, 0, 0, 0, 224, 191, 0, 0, 0, 0, 0, 0, 240, 63};

.func  (.param .b64 func_retval0) _Z9sc_uifuncddddd(
	.param .b64 _Z9sc_uifuncddddd_param_0,
	.param .b64 _Z9sc_uifuncddddd_param_1,
	.param .b64 _Z9sc_uifuncddddd_param_2,
	.param .b64 _Z9sc_uifuncddddd_param_3,
	.param .b64 _Z9sc_uifuncddddd_param_4
)
{
	.reg .pred 	%p<17>;
	.reg .b32 	%r<40>;
	.reg .b32 	%f<9>;
	.reg .b64 	%rd<13>;
	.reg .b64 	%fd<209>;

	ld.param.f64 	%fd32, [_Z9sc_uifuncddddd_param_0];
	ld.param.f64 	%fd33, [_Z9sc_uifuncddddd_param_1];
	ld.param.f64 	%fd34, [_Z9sc_uifuncddddd_param_2];
	ld.param.f64 	%fd35, [_Z9sc_uifuncddddd_param_3];
	ld.param.f64 	%fd36, [_Z9sc_uifuncddddd_param_4];
	abs.f64 	%fd1, %fd32;
	setp.neu.f64 	%p1, %fd1, 0d7FF0000000000000;
	@%p1 bra 	$L__BB0_2;
	mov.f64 	%fd42, 0d0000000000000000;
	mul.rn.f64 	%fd203, %fd32, %fd42;
	mov.b32 	%r36, 1;
	bra.uni 	$L__BB0_5;
$L__BB0_2:
	mul.f64 	%fd37, %fd32, 0d3FE45F306DC9C883;
	cvt.rni.s32.f64 	%r35, %fd37;
	cvt.rn.f64.s32 	%fd38, %r35;
	fma.rn.f64 	%fd39, %fd38, 0dBFF921FB54442D18, %fd32;
	fma.rn.f64 	%fd40, %fd38, 0dBC91A62633145C00, %fd39;
	fma.rn.f64 	%fd203, %fd38, 0dB97B839A252049C0, %fd40;
	setp.ltu.f64 	%p2, %fd1, 0d41E0000000000000;
	@%p2 bra 	$L__BB0_4;
	{ // callseq 0, 0
	.param .b64 param0;
	st.param.f64 	[param0], %fd32;
	.param .align 16 .b8 retval0[16];
	call.uni (retval0), 
	__internal_trig_reduction_slowpathd, 
	(
	param0
	);
	ld.param.f64 	%fd203, [retval0];
	ld.param.b32 	%r35, [retval0+8];
	} // callseq 0
$L__BB0_4:
	add.s32 	%r36, %r35, 1;
$L__BB0_5:
	shl.b32 	%r18, %r36, 6;
	cvt.u64.u32 	%rd1, %r18;
	and.b64  	%rd2, %rd1, 64;
	mov.u64 	%rd3, __cudart_sin_cos_coeffs;
	add.s64 	%rd4, %rd3, %rd2;
	mul.rn.f64 	%fd43, %fd203, %fd203;
	and.b32  	%r19, %r36, 1;
	setp.eq.b32 	%p3, %r19, 1;
	selp.f64 	%fd44, 0dBDA8FF8320FD8164, 0d3DE5DB65F9785EBA, %p3;
	ld.global.nc.v2.f64 	{%fd45, %fd46}, [%rd4];
	fma.rn.f64 	%fd47, %fd44, %fd43, %fd45;
	fma.rn.f64 	%fd48, %fd47, %fd43, %fd46;
	ld.global.nc.v2.f64 	{%fd49, %fd50}, [%rd4+16];
	fma.rn.f64 	%fd51, %fd48, %fd43, %fd49;
	fma.rn.f64 	%fd52, %fd51, %fd43, %fd50;
	ld.global.nc.v2.f64 	{%fd53, %fd54}, [%rd4+32];
	fma.rn.f64 	%fd55, %fd52, %fd43, %fd53;
	fma.rn.f64 	%fd56, %fd55, %fd43, %fd54;
	fma.rn.f64 	%fd57, %fd56, %fd203, %fd203;
	fma.rn.f64 	%fd58, %fd56, %fd43, 0d3FF0000000000000;
	selp.f64 	%fd59, %fd58, %fd57, %p3;
	and.b32  	%r20, %r36, 2;
	setp.eq.s32 	%p4, %r20, 0;
	mov.f64 	%fd60, 0d0000000000000000;
	sub.f64 	%fd61, %fd60, %fd59;
	selp.f64 	%fd7, %fd59, %fd61, %p4;
	add.f64 	%fd8, %fd32, %fd32;
	abs.f64 	%fd9, %fd8;
	setp.neu.f64 	%p5, %fd9, 0d7FF0000000000000;
	@%p5 bra 	$L__BB0_7;
	mov.f64 	%fd67, 0d0000000000000000;
	mul.rn.f64 	%fd205, %fd8, %fd67;
	mov.b32 	%r38, 1;
	bra.uni 	$L__BB0_10;
$L__BB0_7:
	mul.f64 	%fd62, %fd8, 0d3FE45F306DC9C883;
	cvt.rni.s32.f64 	%r37, %fd62;
	cvt.rn.f64.s32 	%fd63, %r37;
	fma.rn.f64 	%fd64, %fd63, 0dBFF921FB54442D18, %fd8;
	fma.rn.f64 	%fd65, %fd63, 0dBC91A62633145C00, %fd64;
	fma.rn.f64 	%fd205, %fd63, 0dB97B839A252049C0, %fd65;
	setp.ltu.f64 	%p6, %fd9, 0d41E0000000000000;
	@%p6 bra 	$L__BB0_9;
	{ // callseq 1, 0
	.param .b64 param0;
	st.param.f64 	[param0], %fd8;
	.param .align 16 .b8 retval0[16];
	call.uni (retval0), 
	__internal_trig_reduction_slowpathd, 
	(
	param0
	);
	ld.param.f64 	%fd205, [retval0];
	ld.param.b32 	%r37, [retval0+8];
	} // callseq 1
$L__BB0_9:
	add.s32 	%r38, %r37, 1;
$L__BB0_10:
	setp.neu.f64 	%p7, %fd1, 0d7FF0000000000000;
	shl.b32 	%r23, %r38, 6;
	cvt.u64.u32 	%rd5, %r23;
	and.b64  	%rd6, %rd5, 64;
	add.s64 	%rd8, %rd3, %rd6;
	mul.rn.f64 	%fd68, %fd205, %fd205;
	and.b32  	%r24, %r38, 1;
	setp.eq.b32 	%p8, %r24, 1;
	selp.f64 	%fd69, 0dBDA8FF8320FD8164, 0d3DE5DB65F9785EBA, %p8;
	ld.global.nc.v2.f64 	{%fd70, %fd71}, [%rd8];
	fma.rn.f64 	%fd72, %fd69, %fd68, %fd70;
	fma.rn.f64 	%fd73, %fd72, %fd68, %fd71;
	ld.global.nc.v2.f64 	{%fd74, %fd75}, [%rd8+16];
	fma.rn.f64 	%fd76, %fd73, %fd68, %fd74;
	fma.rn.f64 	%fd77, %fd76, %fd68, %fd75;
	ld.global.nc.v2.f64 	{%fd78, %fd79}, [%rd8+32];
	fma.rn.f64 	%fd80, %fd77, %fd68, %fd78;
	fma.rn.f64 	%fd81, %fd80, %fd68, %fd79;
	fma.rn.f64 	%fd82, %fd81, %fd205, %fd205;
	fma.rn.f64 	%fd83, %fd81, %fd68, 0d3FF0000000000000;
	selp.f64 	%fd84, %fd83, %fd82, %p8;
	and.b32  	%r25, %r38, 2;
	setp.eq.s32 	%p9, %r25, 0;
	mov.f64 	%fd85, 0d0000000000000000;
	sub.f64 	%fd86, %fd85, %fd84;
	selp.f64 	%fd87, %fd84, %fd86, %p9;
	add.f64 	%fd88, %fd36, %fd36;
	mul.f64 	%fd89, %fd88, %fd87;
	add.f64 	%fd90, %fd7, %fd7;
	sub.f64 	%fd91, %fd89, %fd90;
	sub.f64 	%fd15, %fd91, %fd34;
	@%p7 bra 	$L__BB0_12;
	mov.f64 	%fd97, 0d0000000000000000;
	mul.rn.f64 	%fd206, %fd32, %fd97;
	mov.b32 	%r39, 0;
	bra.uni 	$L__BB0_14;
$L__BB0_12:
	mul.f64 	%fd92, %fd32, 0d3FE45F306DC9C883;
	cvt.rni.s32.f64 	%r39, %fd92;
	cvt.rn.f64.s32 	%fd93, %r39;
	fma.rn.f64 	%fd94, %fd93, 0dBFF921FB54442D18, %fd32;
	fma.rn.f64 	%fd95, %fd93, 0dBC91A62633145C00, %fd94;
	fma.rn.f64 	%fd206, %fd93, 0dB97B839A252049C0, %fd95;
	setp.ltu.f64 	%p10, %fd1, 0d41E0000000000000;
	@%p10 bra 	$L__BB0_14;
	{ // callseq 2, 0
	.param .b64 param0;
	st.param.f64 	[param0], %fd32;
	.param .align 16 .b8 retval0[16];
	call.uni (retval0), 
	__internal_trig_reduction_slowpathd, 
	(
	param0
	);
	ld.param.f64 	%fd206, [retval0];
	ld.param.b32 	%r39, [retval0+8];
	} // callseq 2
$L__BB0_14:
	shl.b32 	%r28, %r39, 6;
	cvt.u64.u32 	%rd9, %r28;
	and.b64  	%rd10, %rd9, 64;
	add.s64 	%rd12, %rd3, %rd10;
	mul.rn.f64 	%fd98, %fd206, %fd206;
	and.b32  	%r29, %r39, 1;
	setp.eq.b32 	%p11, %r29, 1;
	selp.f64 	%fd99, 0dBDA8FF8320FD8164, 0d3DE5DB65F9785EBA, %p11;
	ld.global.nc.v2.f64 	{%fd100, %fd101}, [%rd12];
	fma.rn.f64 	%fd102, %fd99, %fd98, %fd100;
	fma.rn.f64 	%fd103, %fd102, %fd98, %fd101;
	ld.global.nc.v2.f64 	{%fd104, %fd105}, [%rd12+16];
	fma.rn.f64 	%fd106, %fd103, %fd98, %fd104;
	fma.rn.f64 	%fd107, %fd106, %fd98, %fd105;
	ld.global.nc.v2.f64 	{%fd108, %fd109}, [%rd12+32];
	fma.rn.f64 	%fd110, %fd107, %fd98, %fd108;
	fma.rn.f64 	%fd111, %fd110, %fd98, %fd109;
	fma.rn.f64 	%fd112, %fd111, %fd206, %fd206;
	fma.rn.f64 	%fd113, %fd111, %fd98, 0d3FF0000000000000;
	selp.f64 	%fd114, %fd113, %fd112, %p11;
	and.b32  	%r30, %r39, 2;
	setp.eq.s32 	%p12, %r30, 0;
	mov.f64 	%fd115, 0d0000000000000000;
	sub.f64 	%fd116, %fd115, %fd114;
	selp.f64 	%fd117, %fd114, %fd116, %p12;
	abs.f64 	%fd118, %fd117;
	mul.f64 	%fd119, %fd35, %fd118;
	add.f64 	%fd120, %fd15, %fd119;
	sub.f64 	%fd20, %fd15, %fd119;
	add.f64 	%fd21, %fd33, %fd33;
	div.rn.f64 	%fd22, %fd120, %fd21;
	{
	.reg .b32 %temp; 
	mov.b64 	{%temp, %r31}, %fd22;
	}
	and.b32  	%r14, %r31, 2147483647;
	{
	.reg .b32 %temp; 
	mov.b64 	{%r32, %temp}, %fd22;
	}
	mov.b64 	%fd23, {%r32, %r14};
	setp.ltu.f64 	%p13, %fd23, 0d3FE4F92224DD2F1A;
	@%p13 bra 	$L__BB0_16;
	add.f64 	%fd121, %fd23, %fd23;
	cvt.rn.f32.f64 	%f1, %fd121;
	mul.f32 	%f2, %f1, 0f3FB8AA3B;
	cvt.rni.f32.f32 	%f3, %f2;
	cvt.f64.f32 	%fd122, %f3;
	fma.rn.f64 	%fd123, %fd122, 0dBFE62E42FEFA39EF, %fd121;
	fma.rn.f64 	%fd124, %fd123, 0d3E5AE904A4741B81, 0d3E928A27F89B6999;
	fma.rn.f64 	%fd125, %fd124, %fd123, 0d3EC71DE715FF7E07;
	fma.rn.f64 	%fd126, %fd125, %fd123, 0d3EFA019A6B0AC45A;
	fma.rn.f64 	%fd127, %fd126, %fd123, 0d3F2A01A017EED94F;
	fma.rn.f64 	%fd128, %fd127, %fd123, 0d3F56C16C17F2A71B;
	fma.rn.f64 	%fd129, %fd128, %fd123, 0d3F811111111173C4;
	fma.rn.f64 	%fd130, %fd129, %fd123, 0d3FA555555555211A;
	fma.rn.f64 	%fd131, %fd130, %fd123, 0d3FC5555555555540;
	fma.rn.f64 	%fd132, %fd131, %fd123, 0d3FE0000000000005;
	mul.f64 	%fd133, %fd123, %fd132;
	fma.rn.f64 	%fd134, %fd133, %fd123, %fd123;
	ex2.approx.ftz.f32 	%f4, %f3;
	cvt.f64.f32 	%fd135, %f4;
	mov.f64 	%fd136, 0d3FF0000000000000;
	sub.f64 	%fd137, %fd136, %fd135;
	neg.f64 	%fd138, %fd134;
	fma.rn.f64 	%fd139, %fd138, %fd135, %fd137;
	mov.f64 	%fd140, 0d4000000000000000;
	sub.f64 	%fd141, %fd140, %fd139;
	rcp.approx.ftz.f64 	%fd142, %fd141;
	neg.f64 	%fd143, %fd141;
	fma.rn.f64 	%fd144, %fd143, %fd142, 0d3FF0000000000000;
	fma.rn.f64 	%fd145, %fd144, %fd144, %fd144;
	fma.rn.f64 	%fd146, %fd145, %fd142, %fd142;
	fma.rn.f64 	%fd147, %fd146, 0dC000000000000000, 0d3FF0000000000000;
	setp.gt.u32 	%p14, %r14, 1077088193;
	selp.f64 	%fd148, 0d3FF0000000000000, %fd147, %p14;
	copysign.f64 	%fd207, %fd22, %fd148;
	bra.uni 	$L__BB0_17;
$L__BB0_16:
	mul.f64 	%fd149, %fd22, %fd22;
	fma.rn.f64 	%fd150, %fd149, 0dBEF0BC46E2F5E964, 0d3F14359F420AFC3D;
	fma.rn.f64 	%fd151, %fd150, %fd149, 0dBF2DF9F0728C5D84;
	fma.rn.f64 	%fd152, %fd151, %fd149, 0d3F4337D1CEC4F033;
	fma.rn.f64 	%fd153, %fd152, %fd149, 0dBF57D6E9674335B3;
	fma.rn.f64 	%fd154, %fd153, %fd149, 0d3F6D6D000D7AAD3D;
	fma.rn.f64 	%fd155, %fd154, %fd149, 0dBF8226E1F3CF1EF5;
	fma.rn.f64 	%fd156, %fd155, %fd149, 0d3F9664F47EC0C8CF;
	fma.rn.f64 	%fd157, %fd156, %fd149, 0dBFABA1BA1B80AB40;
	fma.rn.f64 	%fd158, %fd157, %fd149, 0d3FC111111110FA4A;
	fma.rn.f64 	%fd159, %fd158, %fd149, 0dBFD5555555555550;
	fma.rn.f64 	%fd160, %fd159, %fd149, 0d0000000000000000;
	fma.rn.f64 	%fd207, %fd160, %fd22, %fd22;
$L__BB0_17:
	div.rn.f64 	%fd27, %fd20, %fd21;
	{
	.reg .b32 %temp; 
	mov.b64 	{%temp, %r33}, %fd27;
	}
	and.b32  	%r15, %r33, 2147483647;
	{
	.reg .b32 %temp; 
	mov.b64 	{%r34, %temp}, %fd27;
	}
	mov.b64 	%fd28, {%r34, %r15};
	setp.ltu.f64 	%p15, %fd28, 0d3FE4F92224DD2F1A;
	@%p15 bra 	$L__BB0_19;
	add.f64 	%fd161, %fd28, %fd28;
	cvt.rn.f32.f64 	%f5, %fd161;
	mul.f32 	%f6, %f5, 0f3FB8AA3B;
	cvt.rni.f32.f32 	%f7, %f6;
	cvt.f64.f32 	%fd162, %f7;
	fma.rn.f64 	%fd163, %fd162, 0dBFE62E42FEFA39EF, %fd161;
	fma.rn.f64 	%fd164, %fd163, 0d3E5AE904A4741B81, 0d3E928A27F89B6999;
	fma.rn.f64 	%fd165, %fd164, %fd163, 0d3EC71DE715FF7E07;
	fma.rn.f64 	%fd166, %fd165, %fd163, 0d3EFA019A6B0AC45A;
	fma.rn.f64 	%fd167, %fd166, %fd163, 0d3F2A01A017EED94F;
	fma.rn.f64 	%fd168, %fd167, %fd163, 0d3F56C16C17F2A71B;
	fma.rn.f64 	%fd169, %fd168, %fd163, 0d3F811111111173C4;
	fma.rn.f64 	%fd170, %fd169, %fd163, 0d3FA555555555211A;
	fma.rn.f64 	%fd171, %fd170, %fd163, 0d3FC5555555555540;
	fma.rn.f64 	%fd172, %fd171, %fd163, 0d3FE0000000000005;
	mul.f64 	%fd173, %fd163, %fd172;
	fma.rn.f64 	%fd174, %fd173, %fd163, %fd163;
	ex2.approx.ftz.f32 	%f8, %f7;
	cvt.f64.f32 	%fd175, %f8;
	mov.f64 	%fd176, 0d3FF0000000000000;
	sub.f64 	%fd177, %fd176, %fd175;
	neg.f64 	%fd178, %fd174;
	fma.rn.f64 	%fd179, %fd178, %fd175, %fd177;
	mov.f64 	%fd180, 0d4000000000000000;
	sub.f64 	%fd181, %fd180, %fd179;
	rcp.approx.ftz.f64 	%fd182, %fd181;
	neg.f64 	%fd183, %fd181;
	fma.rn.f64 	%fd184, %fd183, %fd182, 0d3FF0000000000000;
	fma.rn.f64 	%fd185, %fd184, %fd184, %fd184;
	fma.rn.f64 	%fd186, %fd185, %fd182, %fd182;
	fma.rn.f64 	%fd187, %fd186, 0dC000000000000000, 0d3FF0000000000000;
	setp.gt.u32 	%p16, %r15, 1077088193;
	selp.f64 	%fd188, 0d3FF0000000000000, %fd187, %p16;
	copysign.f64 	%fd208, %fd27, %fd188;
	bra.uni 	$L__BB0_20;
$L__BB0_19:
	mul.f64 	%fd189, %fd27, %fd27;
	fma.rn.f64 	%fd190, %fd189, 0dBEF0BC46E2F5E964, 0d3F14359F420AFC3D;
	fma.rn.f64 	%fd191, %fd190, %fd189, 0dBF2DF9F0728C5D84;
	fma.rn.f64 	%fd192, %fd191, %fd189, 0d3F4337D1CEC4F033;
	fma.rn.f64 	%fd193, %fd192, %fd189, 0dBF57D6E9674335B3;
	fma.rn.f64 	%fd194, %fd193, %fd189, 0d3F6D6D000D7AAD3D;
	fma.rn.f64 	%fd195, %fd194, %fd189, 0dBF8226E1F3CF1EF5;
	fma.rn.f64 	%fd196, %fd195, %fd189, 0d3F9664F47EC0C8CF;
	fma.rn.f64 	%fd197, %fd196, %fd189, 0dBFABA1BA1B80AB40;
	fma.rn.f64 	%fd198, %fd197, %fd189, 0d3FC111111110FA4A;
	fma.rn.f64 	%fd199, %fd198, %fd189, 0dBFD5555555555550;
	fma.rn.f64 	%fd200, %fd199, %fd189, 0d0000000000000000;
	fma.rn.f64 	%fd208, %fd200, %fd27, %fd27;
$L__BB0_20:
	add.f64 	%fd201, %fd207, %fd208;
	st.param.f64 	[func_retval0], %fd201;
	ret;

}
.func  (.param .b64 func_retval0) _Z14singlet_uifuntddddd(
	.param .b64 _Z14singlet_uifuntddddd_param_0,
	.param .b64 _Z14singlet_uifuntddddd_param_1,
	.param .b64 _Z14singlet_uifuntddddd_param_2,
	.param .b64 _Z14singlet_uifuntddddd_param_3,
	.param .b64 _Z14singlet_uifuntddddd_param_4
)
{
	.reg .pred 	%p<19>;
	.reg .b32 	%r<40>;
	.reg .b32 	%f<9>;
	.reg .b64 	%rd<13>;
	.reg .b64 	%fd<224>;

	ld.param.f64 	%fd38, [_Z14singlet_uifuntddddd_param_0];
	ld.param.f64 	%fd39, [_Z14singlet_uifuntddddd_param_1];
	ld.param.f64 	%fd40, [_Z14singlet_uifuntddddd_param_2];
	ld.param.f64 	%fd41, [_Z14singlet_uifuntddddd_param_3];
	ld.param.f64 	%fd42, [_Z14singlet_uifuntddddd_param_4];
	abs.f64 	%fd1, %fd38;
	setp.neu.f64 	%p1, %fd1, 0d7FF0000000000000;
	@%p1 bra 	$L__BB1_2;
	mov.f64 	%fd48, 0d0000000000000000;
	mul.rn.f64 	%fd216, %fd38, %fd48;
	mov.b32 	%r36, 1;
	bra.uni 	$L__BB1_5;
$L__BB1_2:
	mul.f64 	%fd43, %fd38, 0d3FE45F306DC9C883;
	cvt.rni.s32.f64 	%r35, %fd43;
	cvt.rn.f64.s32 	%fd44, %r35;
	fma.rn.f64 	%fd45, %fd44, 0dBFF921FB54442D18, %fd38;
	fma.rn.f64 	%fd46, %fd44, 0dBC91A62633145C00, %fd45;
	fma.rn.f64 	%fd216, %fd44, 0dB97B839A252049C0, %fd46;
	setp.ltu.f64 	%p2, %fd1, 0d41E0000000000000;
	@%p2 bra 	$L__BB1_4;
	{ // callseq 3, 0
	.param .b64 param0;
	st.param.f64 	[param0], %fd38;
	.param .align 16 .b8 retval0[16];
	call.uni (retval0), 
	__internal_trig_reduction_slowpathd, 
	(
	param0
	);
	ld.param.f64 	%fd216, [retval0];
	ld.param.b32 	%r35, [retval0+8];
	} // callseq 3
$L__BB1_4:
	add.s32 	%r36, %r35, 1;
$L__BB1_5:
	shl.b32 	%r18, %r36, 6;
	cvt.u64.u32 	%rd1, %r18;
	and.b64  	%rd2, %rd1, 64;
	mov.u64 	%rd3, __cudart_sin_cos_coeffs;
	add.s64 	%rd4, %rd3, %rd2;
	mul.rn.f64 	%fd49, %fd216, %fd216;
	and.b32  	%r19, %r36, 1;
	setp.eq.b32 	%p3, %r19, 1;
	selp.f64 	%fd50, 0dBDA8FF8320FD8164, 0d3DE5DB65F9785EBA, %p3;
	ld.global.nc.v2.f64 	{%fd51, %fd52}, [%rd4];
	fma.rn.f64 	%fd53, %fd50, %fd49, %fd51;
	fma.rn.f64 	%fd54, %fd53, %fd49, %fd52;
	ld.global.nc.v2.f64 	{%fd55, %fd56}, [%rd4+16];
	fma.rn.f64 	%fd57, %fd54, %fd49, %fd55;
	fma.rn.f64 	%fd58, %fd57, %fd49, %fd56;
	ld.global.nc.v2.f64 	{%fd59, %fd60}, [%rd4+32];
	fma.rn.f64 	%fd61, %fd58, %fd49, %fd59;
	fma.rn.f64 	%fd62, %fd61, %fd49, %fd60;
	fma.rn.f64 	%fd63, %fd62, %fd216, %fd216;
	fma.rn.f64 	%fd64, %fd62, %fd49, 0d3FF0000000000000;
	selp.f64 	%fd65, %fd64, %fd63, %p3;
	and.b32  	%r20, %r36, 2;
	setp.eq.s32 	%p4, %r20, 0;
	mov.f64 	%fd66, 0d0000000000000000;
	sub.f64 	%fd67, %fd66, %fd65;
	selp.f64 	%fd7, %fd65, %fd67, %p4;
	add.f64 	%fd8, %fd38, %fd38;
	abs.f64 	%fd9, %fd8;
	setp.neu.f64 	%p5, %fd9, 0d7FF0000000000000;
	@%p5 bra 	$L__BB1_7;
	mov.f64 	%fd73, 0d0000000000000000;
	mul.rn.f64 	%fd218, %fd8, %fd73;
	mov.b32 	%r38, 1;
	bra.uni 	$L__BB1_10;
$L__BB1_7:
	mul.f64 	%fd68, %fd8, 0d3FE45F306DC9C883;
	cvt.rni.s32.f64 	%r37, %fd68;
	cvt.rn.f64.s32 	%fd69, %r37;
	fma.rn.f64 	%fd70, %fd69, 0dBFF921FB54442D18, %fd8;
	fma.rn.f64 	%fd71, %fd69, 0dBC91A62633145C00, %fd70;
	fma.rn.f64 	%fd218, %fd69, 0dB97B839A252049C0, %fd71;
	setp.ltu.f64 	%p6, %fd9, 0d41E0000000000000;
	@%p6 bra 	$L__BB1_9;
	{ // callseq 4, 0
	.param .b64 param0;
	st.param.f64 	[param0], %fd8;
	.param .align 16 .b8 retval0[16];
	call.uni (retval0), 
	__internal_trig_reduction_slowpathd, 
	(
	param0
	);
	ld.param.f64 	%fd218, [retval0];
	ld.param.b32 	%r37, [retval0+8];
	} // callseq 4
$L__BB1_9:
	add.s32 	%r38, %r37, 1;
$L__BB1_10:
	setp.neu.f64 	%p7, %fd1, 0d7FF0000000000000;
	shl.b32 	%r23, %r38, 6;
	cvt.u64.u32 	%rd5, %r23;
	and.b64  	%rd6, %rd5, 64;
	add.s64 	%rd8, %rd3, %rd6;
	mul.rn.f64 	%fd74, %fd218, %fd218;
	and.b32  	%r24, %r38, 1;
	setp.eq.b32 	%p8, %r24, 1;
	selp.f64 	%fd75, 0dBDA8FF8320FD8164, 0d3DE5DB65F9785EBA, %p8;
	ld.global.nc.v2.f64 	{%fd76, %fd77}, [%rd8];
	fma.rn.f64 	%fd78, %fd75, %fd74, %fd76;
	fma.rn.f64 	%fd79, %fd78, %fd74, %fd77;
	ld.global.nc.v2.f64 	{%fd80, %fd81}, [%rd8+16];
	fma.rn.f64 	%fd82, %fd79, %fd74, %fd80;
	fma.rn.f64 	%fd83, %fd82, %fd74, %fd81;
	ld.global.nc.v2.f64 	{%fd84, %fd85}, [%rd8+32];
	fma.rn.f64 	%fd86, %fd83, %fd74, %fd84;
	fma.rn.f64 	%fd87, %fd86, %fd74, %fd85;
	fma.rn.f64 	%fd88, %fd87, %fd218, %fd218;
	fma.rn.f64 	%fd89, %fd87, %fd74, 0d3FF0000000000000;
	selp.f64 	%fd90, %fd89, %fd88, %p8;
	and.b32  	%r25, %r38, 2;
	setp.eq.s32 	%p9, %r25, 0;
	mov.f64 	%fd91, 0d0000000000000000;
	sub.f64 	%fd92, %fd91, %fd90;
	selp.f64 	%fd93, %fd90, %fd92, %p9;
	add.f64 	%fd94, %fd42, %fd42;
	mul.f64 	%fd95, %fd94, %fd93;
	add.f64 	%fd96, %fd7, %fd7;
	sub.f64 	%fd97, %fd95, %fd96;
	sub.f64 	%fd15, %fd97, %fd40;
	@%p7 bra 	$L__BB1_12;
	mov.f64 	%fd103, 0d0000000000000000;
	mul.rn.f64 	%fd219, %fd38, %fd103;
	mov.b32 	%r39, 0;
	bra.uni 	$L__BB1_14;
$L__BB1_12:
	mul.f64 	%fd98, %fd38, 0d3FE45F306DC9C883;
	cvt.rni.s32.f64 	%r39, %fd98;
	cvt.rn.f64.s32 	%fd99, %r39;
	fma.rn.f64 	%fd100, %fd99, 0dBFF921FB54442D18, %fd38;
	fma.rn.f64 	%fd101, %fd99, 0dBC91A62633145C00, %fd100;
	fma.rn.f64 	%fd219, %fd99, 0dB97B839A252049C0, %fd101;
	setp.ltu.f64 	%p10, %fd1, 0d41E0000000000000;
	@%p10 bra 	$L__BB1_14;
	{ // callseq 5, 0
	.param .b64 param0;
	st.param.f64 	[param0], %fd38;
	.param .align 16 .b8 retval0[16];
	call.uni (retval0), 
	__internal_trig_reduction_slowpathd, 
	(
	param0
	);
	ld.param.f64 	%fd219, [retval0];
	ld.param.b32 	%r39, [retval0+8];
	} // callseq 5
$L__BB1_14:
	shl.b32 	%r28, %r39, 6;
	cvt.u64.u32 	%rd9, %r28;
	and.b64  	%rd10, %rd9, 64;
	add.s64 	%rd12, %rd3, %rd10;
	mul.rn.f64 	%fd104, %fd219, %fd219;
	and.b32  	%r29, %r39, 1;
	setp.eq.b32 	%p11, %r29, 1;
	selp.f64 	%fd105, 0dBDA8FF8320FD8164, 0d3DE5DB65F9785EBA, %p11;
	ld.global.nc.v2.f64 	{%fd106, %fd107}, [%rd12];
	fma.rn.f64 	%fd108, %fd105, %fd104, %fd106;
	fma.rn.f64 	%fd109, %fd108, %fd104, %fd107;
	ld.global.nc.v2.f64 	{%fd110, %fd111}, [%rd12+16];
	fma.rn.f64 	%fd112, %fd109, %fd104, %fd110;
	fma.rn.f64 	%fd113, %fd112, %fd104, %fd111;
	ld.global.nc.v2.f64 	{%fd114, %fd115}, [%rd12+32];
	fma.rn.f64 	%fd116, %fd113, %fd104, %fd114;
	fma.rn.f64 	%fd117, %fd116, %fd104, %fd115;
	fma.rn.f64 	%fd118, %fd117, %fd219, %fd219;
	fma.rn.f64 	%fd119, %fd117, %fd104, 0d3FF0000000000000;
	selp.f64 	%fd120, %fd119, %fd118, %p11;
	and.b32  	%r30, %r39, 2;
	setp.eq.s32 	%p12, %r30, 0;
	mov.f64 	%fd121, 0d0000000000000000;
	sub.f64 	%fd122, %fd121, %fd120;
	selp.f64 	%fd123, %fd120, %fd122, %p12;
	abs.f64 	%fd124, %fd123;
	mul.f64 	%fd125, %fd41, %fd124;
	add.f64 	%fd20, %fd15, %fd125;
	sub.f64 	%fd21, %fd15, %fd125;
	abs.f64 	%fd126, %fd21;
	setp.geu.f64 	%p13, %fd126, 0d3D3C25C268497682;
	@%p13 bra 	$L__BB1_16;
	add.f64 	%fd169, %fd39, %fd39;
	rcp.rn.f64 	%fd221, %fd169;
	bra.uni 	$L__BB1_20;
$L__BB1_16:
	add.f64 	%fd127, %fd39, %fd39;
	div.rn.f64 	%fd23, %fd21, %fd127;
	{
	.reg .b32 %temp; 
	mov.b64 	{%temp, %r31}, %fd23;
	}
	and.b32  	%r14, %r31, 2147483647;
	{
	.reg .b32 %temp; 
	mov.b64 	{%r32, %temp}, %fd23;
	}
	mov.b64 	%fd24, {%r32, %r14};
	setp.ltu.f64 	%p14, %fd24, 0d3FE4F92224DD2F1A;
	@%p14 bra 	$L__BB1_18;
	add.f64 	%fd128, %fd24, %fd24;
	cvt.rn.f32.f64 	%f1, %fd128;
	mul.f32 	%f2, %f1, 0f3FB8AA3B;
	cvt.rni.f32.f32 	%f3, %f2;
	cvt.f64.f32 	%fd129, %f3;
	fma.rn.f64 	%fd130, %fd129, 0dBFE62E42FEFA39EF, %fd128;
	fma.rn.f64 	%fd131, %fd130, 0d3E5AE904A4741B81, 0d3E928A27F89B6999;
	fma.rn.f64 	%fd132, %fd131, %fd130, 0d3EC71DE715FF7E07;
	fma.rn.f64 	%fd133, %fd132, %fd130, 0d3EFA019A6B0AC45A;
	fma.rn.f64 	%fd134, %fd133, %fd130, 0d3F2A01A017EED94F;
	fma.rn.f64 	%fd135, %fd134, %fd130, 0d3F56C16C17F2A71B;
	fma.rn.f64 	%fd136, %fd135, %fd130, 0d3F811111111173C4;
	fma.rn.f64 	%fd137, %fd136, %fd130, 0d3FA555555555211A;
	fma.rn.f64 	%fd138, %fd137, %fd130, 0d3FC5555555555540;
	fma.rn.f64 	%fd139, %fd138, %fd130, 0d3FE0000000000005;
	mul.f64 	%fd140, %fd130, %fd139;
	fma.rn.f64 	%fd141, %fd140, %fd130, %fd130;
	ex2.approx.ftz.f32 	%f4, %f3;
	cvt.f64.f32 	%fd142, %f4;
	mov.f64 	%fd143, 0d3FF0000000000000;
	sub.f64 	%fd144, %fd143, %fd142;
	neg.f64 	%fd145, %fd141;
	fma.rn.f64 	%fd146, %fd145, %fd142, %fd144;
	mov.f64 	%fd147, 0d4000000000000000;
	sub.f64 	%fd148, %fd147, %fd146;
	rcp.approx.ftz.f64 	%fd149, %fd148;
	neg.f64 	%fd150, %fd148;
	fma.rn.f64 	%fd151, %fd150, %fd149, 0d3FF0000000000000;
	fma.rn.f64 	%fd152, %fd151, %fd151, %fd151;
	fma.rn.f64 	%fd153, %fd152, %fd149, %fd149;
	fma.rn.f64 	%fd154, %fd153, 0dC000000000000000, 0d3FF0000000000000;
	setp.gt.u32 	%p15, %r14, 1077088193;
	selp.f64 	%fd155, 0d3FF0000000000000, %fd154, %p15;
	copysign.f64 	%fd220, %fd23, %fd155;
	bra.uni 	$L__BB1_19;
$L__BB1_18:
	mul.f64 	%fd156, %fd23, %fd23;
	fma.rn.f64 	%fd157, %fd156, 0dBEF0BC46E2F5E964, 0d3F14359F420AFC3D;
	fma.rn.f64 	%fd158, %fd157, %fd156, 0dBF2DF9F0728C5D84;
	fma.rn.f64 	%fd159, %fd158, %fd156, 0d3F4337D1CEC4F033;
	fma.rn.f64 	%fd160, %fd159, %fd156, 0dBF57D6E9674335B3;
	fma.rn.f64 	%fd161, %fd160, %fd156, 0d3F6D6D000D7AAD3D;
	fma.rn.f64 	%fd162, %fd161, %fd156, 0dBF8226E1F3CF1EF5;
	fma.rn.f64 	%fd163, %fd162, %fd156, 0d3F9664F47EC0C8CF;
	fma.rn.f64 	%fd164, %fd163, %fd156, 0dBFABA1BA1B80AB40;
	fma.rn.f64 	%fd165, %fd164, %fd156, 0d3FC111111110FA4A;
	fma.rn.f64 	%fd166, %fd165, %fd156, 0dBFD5555555555550;
	fma.rn.f64 	%fd167, %fd166, %fd156, 0d0000000000000000;
	fma.rn.f64 	%fd220, %fd167, %fd23, %fd23;
$L__BB1_19:
	add.f64 	%fd168, %fd21, %fd21;
	div.rn.f64 	%fd221, %fd220, %fd168;
$L__BB1_20:
	abs.f64 	%fd170, %fd20;
	setp.geu.f64 	%p16, %fd170, 0d3D3C25C268497682;
	@%p16 bra 	$L__BB1_22;
	add.f64 	%fd213, %fd39, %fd39;
	rcp.rn.f64 	%fd223, %fd213;
	bra.uni 	$L__BB1_26;
$L__BB1_22:
	add.f64 	%fd171, %fd39, %fd39;
	div.rn.f64 	%fd31, %fd20, %fd171;
	{
	.reg .b32 %temp; 
	mov.b64 	{%temp, %r33}, %fd31;
	}
	and.b32  	%r15, %r33, 2147483647;
	{
	.reg .b32 %temp; 
	mov.b64 	{%r34, %temp}, %fd31;
	}
	mov.b64 	%fd32, {%r34, %r15};
	setp.ltu.f64 	%p17, %fd32, 0d3FE4F92224DD2F1A;
	@%p17 bra 	$L__BB1_24;
	add.f64 	%fd172, %fd32, %fd32;
	cvt.rn.f32.f64 	%f5, %fd172;
	mul.f32 	%f6, %f5, 0f3FB8AA3B;
	cvt.rni.f32.f32 	%f7, %f6;
	cvt.f64.f32 	%fd173, %f7;
	fma.rn.f64 	%fd174, %fd173, 0dBFE62E42FEFA39EF, %fd172;
	fma.rn.f64 	%fd175, %fd174, 0d3E5AE904A4741B81, 0d3E928A27F89B6999;
	fma.rn.f64 	%fd176, %fd175, %fd174, 0d3EC71DE715FF7E07;
	fma.rn.f64 	%fd177, %fd176, %fd174, 0d3EFA019A6B0AC45A;
	fma.rn.f64 	%fd178, %fd177, %fd174, 0d3F2A01A017EED94F;
	fma.rn.f64 	%fd179, %fd178, %fd174, 0d3F56C16C17F2A71B;
	fma.rn.f64 	%fd180, %fd179, %fd174, 0d3F811111111173C4;
	fma.rn.f64 	%fd181, %fd180, %fd174, 0d3FA555555555211A;
	fma.rn.f64 	%fd182, %fd181, %fd174, 0d3FC5555555555540;
	fma.rn.f64 	%fd183, %fd182, %fd174, 0d3FE0000000000005;
	mul.f64 	%fd184, %fd174, %fd183;
	fma.rn.f64 	%fd185, %fd184, %fd174, %fd174;
	ex2.approx.ftz.f32 	%f8, %f7;
	cvt.f64.f32 	%fd186, %f8;
	mov.f64 	%fd187, 0d3FF0000000000000;
	sub.f64 	%fd188, %fd187, %fd186;
	neg.f64 	%fd189, %fd185;
	fma.rn.f64 	%fd190, %fd189, %fd186, %fd188;
	mov.f64 	%fd191, 0d4000000000000000;
	sub.f64 	%fd192, %fd191, %fd190;
	rcp.approx.ftz.f64 	%fd193, %fd192;
	neg.f64 	%fd194, %fd192;
	fma.rn.f64 	%fd195, %fd194, %fd193, 0d3FF0000000000000;
	fma.rn.f64 	%fd196, %fd195, %fd195, %fd195;
	fma.rn.f64 	%fd197, %fd196, %fd193, %fd193;
	fma.rn.f64 	%fd198, %fd197, 0dC000000000000000, 0d3FF0000000000000;
	setp.gt.u32 	%p18, %r15, 1077088193;
	selp.f64 	%fd199, 0d3FF0000000000000, %fd198, %p18;
	copysign.f64 	%fd222, %fd31, %fd199;
	bra.uni 	$L__BB1_25;
$L__BB1_24:
	mul.f64 	%fd200, %fd31, %fd31;
	fma.rn.f64 	%fd201, %fd200, 0dBEF0BC46E2F5E964, 0d3F14359F420AFC3D;
	fma.rn.f64 	%fd202, %fd201, %fd200, 0dBF2DF9F0728C5D84;
	fma.rn.f64 	%fd203, %fd202, %fd200, 0d3F4337D1CEC4F033;
	fma.rn.f64 	%fd204, %fd203, %fd200, 0dBF57D6E9674335B3;
	fma.rn.f64 	%fd205, %fd204, %fd200, 0d3F6D6D000D7AAD3D;
	fma.rn.f64 	%fd206, %fd205, %fd200, 0dBF8226E1F3CF1EF5;
	fma.rn.f64 	%fd207, %fd206, %fd200, 0d3F9664F47EC0C8CF;
	fma.rn.f64 	%fd208, %fd207, %fd200, 0dBFABA1BA1B80AB40;
	fma.rn.f64 	%fd209, %fd208, %fd200, 0d3FC111111110FA4A;
	fma.rn.f64 	%fd210, %fd209, %fd200, 0dBFD5555555555550;
	fma.rn.f64 	%fd211, %fd210, %fd200, 0d0000000000000000;
	fma.rn.f64 	%fd222, %fd211, %fd31, %fd31;
$L__BB1_25:
	add.f64 	%fd212, %fd20, %fd20;
	div.rn.f64 	%fd223, %fd222, %fd212;
$L__BB1_26:
	add.f64 	%fd214, %fd221, %fd223;
	st.param.f64 	[func_retval0], %fd214;
	ret;

}
.func  (.param .b64 func_retval0) _Z14tryplet_uifuntddddd(
	.param .b64 _Z14tryplet_uifuntddddd_param_0,
	.param .b64 _Z14tryplet_uifuntddddd_param_1,
	.param .b64 _Z14tryplet_uifuntddddd_param_2,
	.param .b64 _Z14tryplet_uifuntddddd_param_3,
	.param .b64 _Z14tryplet_uifuntddddd_param_4
)
{
	.reg .pred 	%p<156>;
	.reg .b32 	%r<251>;
	.reg .b32 	%f<21>;
	.reg .b64 	%rd<41>;
	.reg .b64 	%fd<808>;

	ld.param.f64 	%fd164, [_Z14tryplet_uifuntddddd_param_0];
	ld.param.f64 	%fd165, [_Z14tryplet_uifuntddddd_param_1];
	ld.param.f64 	%fd166, [_Z14tryplet_uifuntddddd_param_2];
	ld.param.f64 	%fd167, [_Z14tryplet_uifuntddddd_param_3];
	ld.param.f64 	%fd168, [_Z14tryplet_uifuntddddd_param_4];
	abs.f64 	%fd1, %fd164;
	setp.neu.f64 	%p1, %fd1, 0d7FF0000000000000;
	@%p1 bra 	$L__BB2_2;
	mov.f64 	%fd174, 0d0000000000000000;
	mul.rn.f64 	%fd773, %fd164, %fd174;
	mov.b32 	%r240, 1;
	bra.uni 	$L__BB2_5;
$L__BB2_2:
	mul.f64 	%fd169, %fd164, 0d3FE45F306DC9C883;
	cvt.rni.s32.f64 	%r239, %fd169;
	cvt.rn.f64.s32 	%fd170, %r239;
	fma.rn.f64 	%fd171, %fd170, 0dBFF921FB54442D18, %fd164;
	fma.rn.f64 	%fd172, %fd170, 0dBC91A62633145C00, %fd171;
	fma.rn.f64 	%fd773, %fd170, 0dB97B839A252049C0, %fd172;
	setp.ltu.f64 	%p2, %fd1, 0d41E0000000000000;
	@%p2 bra 	$L__BB2_4;
	{ // callseq 6, 0
	.param .b64 param0;
	st.param.f64 	[param0], %fd164;
	.param .align 16 .b8 retval0[16];
	call.uni (retval0), 
	__internal_trig_reduction_slowpathd, 
	(
	param0
	);
	ld.param.f64 	%fd773, [retval0];
	ld.param.b32 	%r239, [retval0+8];
	} // callseq 6
$L__BB2_4:
	add.s32 	%r240, %r239, 1;
$L__BB2_5:
	shl.b32 	%r59, %r240, 6;
	cvt.u64.u32 	%rd1, %r59;
	and.b64  	%rd2, %rd1, 64;
	mov.u64 	%rd3, __cudart_sin_cos_coeffs;
	add.s64 	%rd4, %rd3, %rd2;
	mul.rn.f64 	%fd175, %fd773, %fd773;
	and.b32  	%r60, %r240, 1;
	setp.eq.b32 	%p3, %r60, 1;
	selp.f64 	%fd176, 0dBDA8FF8320FD8164, 0d3DE5DB65F9785EBA, %p3;
	ld.global.nc.v2.f64 	{%fd177, %fd178}, [%rd4];
	fma.rn.f64 	%fd179, %fd176, %fd175, %fd177;
	fma.rn.f64 	%fd180, %fd179, %fd175, %fd178;
	ld.global.nc.v2.f64 	{%fd181, %fd182}, [%rd4+16];
	fma.rn.f64 	%fd183, %fd180, %fd175, %fd181;
	fma.rn.f64 	%fd184, %fd183, %fd175, %fd182;
	ld.global.nc.v2.f64 	{%fd185, %fd186}, [%rd4+32];
	fma.rn.f64 	%fd187, %fd184, %fd175, %fd185;
	fma.rn.f64 	%fd188, %fd187, %fd175, %fd186;
	fma.rn.f64 	%fd189, %fd188, %fd773, %fd773;
	fma.rn.f64 	%fd190, %fd188, %fd175, 0d3FF0000000000000;
	selp.f64 	%fd191, %fd190, %fd189, %p3;
	and.b32  	%r61, %r240, 2;
	setp.eq.s32 	%p4, %r61, 0;
	mov.f64 	%fd192, 0d0000000000000000;
	sub.f64 	%fd193, %fd192, %fd191;
	selp.f64 	%fd7, %fd191, %fd193, %p4;
	add.f64 	%fd8, %fd164, %fd164;
	abs.f64 	%fd9, %fd8;
	setp.neu.f64 	%p5, %fd9, 0d7FF0000000000000;
	@%p5 bra 	$L__BB2_7;
	mov.f64 	%fd199, 0d0000000000000000;
	mul.rn.f64 	%fd775, %fd8, %fd199;
	mov.b32 	%r242, 1;
	bra.uni 	$L__BB2_10;
$L__BB2_7:
	mul.f64 	%fd194, %fd8, 0d3FE45F306DC9C883;
	cvt.rni.s32.f64 	%r241, %fd194;
	cvt.rn.f64.s32 	%fd195, %r241;
	fma.rn.f64 	%fd196, %fd195, 0dBFF921FB54442D18, %fd8;
	fma.rn.f64 	%fd197, %fd195, 0dBC91A62633145C00, %fd196;
	fma.rn.f64 	%fd775, %fd195, 0dB97B839A252049C0, %fd197;
	setp.ltu.f64 	%p6, %fd9, 0d41E0000000000000;
	@%p6 bra 	$L__BB2_9;
	{ // callseq 7, 0
	.param .b64 param0;
	st.param.f64 	[param0], %fd8;
	.param .align 16 .b8 retval0[16];
	call.uni (retval0), 
	__internal_trig_reduction_slowpathd, 
	(
	param0
	);
	ld.param.f64 	%fd775, [retval0];
	ld.param.b32 	%r241, [retval0+8];
	} // callseq 7
$L__BB2_9:
	add.s32 	%r242, %r241, 1;
$L__BB2_10:
	setp.neu.f64 	%p7, %fd1, 0d7FF0000000000000;
	shl.b32 	%r64, %r242, 6;
	cvt.u64.u32 	%rd5, %r64;
	and.b64  	%rd6, %rd5, 64;
	add.s64 	%rd8, %rd3, %rd6;
	mul.rn.f64 	%fd200, %fd775, %fd775;
	and.b32  	%r65, %r242, 1;
	setp.eq.b32 	%p8, %r65, 1;
	selp.f64 	%fd201, 0dBDA8FF8320FD8164, 0d3DE5DB65F9785EBA, %p8;
	ld.global.nc.v2.f64 	{%fd202, %fd203}, [%rd8];
	fma.rn.f64 	%fd204, %fd201, %fd200, %fd202;
	fma.rn.f64 	%fd205, %fd204, %fd200, %fd203;
	ld.global.nc.v2.f64 	{%fd206, %fd207}, [%rd8+16];
	fma.rn.f64 	%fd208, %fd205, %fd200, %fd206;
	fma.rn.f64 	%fd209, %fd208, %fd200, %fd207;
	ld.global.nc.v2.f64 	{%fd210, %fd211}, [%rd8+32];
	fma.rn.f64 	%fd212, %fd209, %fd200, %fd210;
	fma.rn.f64 	%fd213, %fd212, %fd200, %fd211;
	fma.rn.f64 	%fd214, %fd213, %fd775, %fd775;
	fma.rn.f64 	%fd215, %fd213, %fd200, 0d3FF0000000000000;
	selp.f64 	%fd216, %fd215, %fd214, %p8;
	and.b32  	%r66, %r242, 2;
	setp.eq.s32 	%p9, %r66, 0;
	mov.f64 	%fd217, 0d0000000000000000;
	sub.f64 	%fd218, %fd217, %fd216;
	selp.f64 	%fd219, %fd216, %fd218, %p9;
	add.f64 	%fd220, %fd168, %fd168;
	mul.f64 	%fd221, %fd220, %fd219;
	add.f64 	%fd222, %fd7, %fd7;
	sub.f64 	%fd223, %fd221, %fd222;
	sub.f64 	%fd15, %fd223, %fd166;
	@%p7 bra 	$L__BB2_12;
	mov.f64 	%fd229, 0d0000000000000000;
	mul.rn.f64 	%fd776, %fd164, %fd229;
	mov.b32 	%r243, 0;
	bra.uni 	$L__BB2_14;
$L__BB2_12:
	mul.f64 	%fd224, %fd164, 0d3FE45F306DC9C883;
	cvt.rni.s32.f64 	%r243, %fd224;
	cvt.rn.f64.s32 	%fd225, %r243;
	fma.rn.f64 	%fd226, %fd225, 0dBFF921FB54442D18, %fd164;
	fma.rn.f64 	%fd227, %fd225, 0dBC91A62633145C00, %fd226;
	fma.rn.f64 	%fd776, %fd225, 0dB97B839A252049C0, %fd227;
	setp.ltu.f64 	%p10, %fd1, 0d41E0000000000000;
	@%p10 bra 	$L__BB2_14;
	{ // callseq 8, 0
	.param .b64 param0;
	st.param.f64 	[param0], %fd164;
	.param .align 16 .b8 retval0[16];
	call.uni (retval0), 
	__internal_trig_reduction_slowpathd, 
	(
	param0
	);
	ld.param.f64 	%fd776, [retval0];
	ld.param.b32 	%r243, [retval0+8];
	} // callseq 8
$L__BB2_14:
	shl.b32 	%r69, %r243, 6;
	cvt.u64.u32 	%rd9, %r69;
	and.b64  	%rd10, %rd9, 64;
	add.s64 	%rd12, %rd3, %rd10;
	mul.rn.f64 	%fd230, %fd776, %fd776;
	and.b32  	%r70, %r243, 1;
	setp.eq.b32 	%p11, %r70, 1;
	selp.f64 	%fd231, 0dBDA8FF8320FD8164, 0d3DE5DB65F9785EBA, %p11;
	ld.global.nc.v2.f64 	{%fd232, %fd233}, [%rd12];
	fma.rn.f64 	%fd234, %fd231, %fd230, %fd232;
	fma.rn.f64 	%fd235, %fd234, %fd230, %fd233;
	ld.global.nc.v2.f64 	{%fd236, %fd237}, [%rd12+16];
	fma.rn.f64 	%fd238, %fd235, %fd230, %fd236;
	fma.rn.f64 	%fd239, %fd238, %fd230, %fd237;
	ld.global.nc.v2.f64 	{%fd240, %fd241}, [%rd12+32];
	fma.rn.f64 	%fd242, %fd239, %fd230, %fd240;
	fma.rn.f64 	%fd243, %fd242, %fd230, %fd241;
	fma.rn.f64 	%fd244, %fd243, %fd776, %fd776;
	fma.rn.f64 	%fd245, %fd243, %fd230, 0d3FF0000000000000;
	selp.f64 	%fd246, %fd245, %fd244, %p11;
	and.b32  	%r71, %r243, 2;
	setp.eq.s32 	%p12, %r71, 0;
	mov.f64 	%fd247, 0d0000000000000000;
	sub.f64 	%fd248, %fd247, %fd246;
	selp.f64 	%fd249, %fd246, %fd248, %p12;
	abs.f64 	%fd250, %fd249;
	mul.f64 	%fd20, %fd167, %fd250;
	abs.f64 	%fd251, %fd15;
	setp.geu.f64 	%p13, %fd251, 0d3E112E0BE826D695;
	@%p13 bra 	$L__BB2_52;
	abs.f64 	%fd562, %fd20;
	setp.geu.f64 	%p93, %fd562, 0d3E112E0BE826D695;
	@%p93 bra 	$L__BB2_17;
	add.f64 	%fd736, %fd165, %fd165;
	rcp.rn.f64 	%fd802, %fd736;
	mov.f64 	%fd803, 0d0000000000000000;
	mov.f64 	%fd804, %fd803;
	bra.uni 	$L__BB2_114;
$L__BB2_17:
	add.f64 	%fd563, %fd165, %fd165;
	div.rn.f64 	%fd22, %fd20, %fd563;
	{
	.reg .b32 %temp; 
	mov.b64 	{%temp, %r160}, %fd22;
	}
	and.b32  	%r14, %r160, 2147483647;
	{
	.reg .b32 %temp; 
	mov.b64 	{%r161, %temp}, %fd22;
	}
	mov.b64 	%fd23, {%r161, %r14};
	setp.ltu.f64 	%p94, %fd23, 0d3FE4F92224DD2F1A;
	@%p94 bra 	$L__BB2_19;
	add.f64 	%fd564, %fd23, %fd23;
	cvt.rn.f32.f64 	%f17, %fd564;
	mul.f32 	%f18, %f17, 0f3FB8AA3B;
	cvt.rni.f32.f32 	%f19, %f18;
	cvt.f64.f32 	%fd565, %f19;
	fma.rn.f64 	%fd566, %fd565, 0dBFE62E42FEFA39EF, %fd564;
	fma.rn.f64 	%fd567, %fd566, 0d3E5AE904A4741B81, 0d3E928A27F89B6999;
	fma.rn.f64 	%fd568, %fd567, %fd566, 0d3EC71DE715FF7E07;
	fma.rn.f64 	%fd569, %fd568, %fd566, 0d3EFA019A6B0AC45A;
	fma.rn.f64 	%fd570, %fd569, %fd566, 0d3F2A01A017EED94F;
	fma.rn.f64 	%fd571, %fd570, %fd566, 0d3F56C16C17F2A71B;
	fma.rn.f64 	%fd572, %fd571, %fd566, 0d3F811111111173C4;
	fma.rn.f64 	%fd573, %fd572, %fd566, 0d3FA555555555211A;
	fma.rn.f64 	%fd574, %fd573, %fd566, 0d3FC5555555555540;
	fma.rn.f64 	%fd575, %fd574, %fd566, 0d3FE0000000000005;
	mul.f64 	%fd576, %fd566, %fd575;
	fma.rn.f64 	%fd577, %fd576, %fd566, %fd566;
	ex2.approx.ftz.f32 	%f20, %f19;
	cvt.f64.f32 	%fd578, %f20;
	mov.f64 	%fd579, 0d3FF0000000000000;
	sub.f64 	%fd580, %fd579, %fd578;
	neg.f64 	%fd581, %fd577;
	fma.rn.f64 	%fd582, %fd581, %fd578, %fd580;
	mov.f64 	%fd583, 0d4000000000000000;
	sub.f64 	%fd584, %fd583, %fd582;
	rcp.approx.ftz.f64 	%fd585, %fd584;
	neg.f64 	%fd586, %fd584;
	fma.rn.f64 	%fd587, %fd586, %fd585, 0d3FF0000000000000;
	fma.rn.f64 	%fd588, %fd587, %fd587, %fd587;
	fma.rn.f64 	%fd589, %fd588, %fd585, %fd585;
	fma.rn.f64 	%fd590, %fd589, 0dC000000000000000, 0d3FF0000000000000;
	setp.gt.u32 	%p95, %r14, 1077088193;
	selp.f64 	%fd591, 0d3FF0000000000000, %fd590, %p95;
	copysign.f64 	%fd777, %fd22, %fd591;
	bra.uni 	$L__BB2_20;
$L__BB2_19:
	mul.f64 	%fd592, %fd22, %fd22;
	fma.rn.f64 	%fd593, %fd592, 0dBEF0BC46E2F5E964, 0d3F14359F420AFC3D;
	fma.rn.f64 	%fd594, %fd593, %fd592, 0dBF2DF9F0728C5D84;
	fma.rn.f64 	%fd595, %fd594, %fd592, 0d3F4337D1CEC4F033;
	fma.rn.f64 	%fd596, %fd595, %fd592, 0dBF57D6E9674335B3;
	fma.rn.f64 	%fd597, %fd596, %fd592, 0d3F6D6D000D7AAD3D;
	fma.rn.f64 	%fd598, %fd597, %fd592, 0dBF8226E1F3CF1EF5;
	fma.rn.f64 	%fd599, %fd598, %fd592, 0d3F9664F47EC0C8CF;
	fma.rn.f64 	%fd600, %fd599, %fd592, 0dBFABA1BA1B80AB40;
	fma.rn.f64 	%fd601, %fd600, %fd592, 0d3FC111111110FA4A;
	fma.rn.f64 	%fd602, %fd601, %fd592, 0dBFD5555555555550;
	fma.rn.f64 	%fd603, %fd602, %fd592, 0d0000000000000000;
	fma.rn.f64 	%fd777, %fd603, %fd22, %fd22;
$L__BB2_20:
	setp.neu.f64 	%p96, %fd1, 0d7FF0000000000000;
	@%p96 bra 	$L__BB2_22;
	mov.f64 	%fd609, 0d0000000000000000;
	mul.rn.f64 	%fd778, %fd164, %fd609;
	mov.b32 	%r244, 0;
	bra.uni 	$L__BB2_24;
$L__BB2_22:
	mul.f64 	%fd604, %fd164, 0d3FE45F306DC9C883;
	cvt.rni.s32.f64 	%r244, %fd604;
	cvt.rn.f64.s32 	%fd605, %r244;
	fma.rn.f64 	%fd606, %fd605, 0dBFF921FB54442D18, %fd164;
	fma.rn.f64 	%fd607, %fd605, 0dBC91A62633145C00, %fd606;
	fma.rn.f64 	%fd778, %fd605, 0dB97B839A252049C0, %fd607;
	setp.ltu.f64 	%p97, %fd1, 0d41E0000000000000;
	@%p97 bra 	$L__BB2_24;
	{ // callseq 17, 0
	.param .b64 param0;
	st.param.f64 	[param0], %fd164;
	.param .align 16 .b8 retval0[16];
	call.uni (retval0), 
	__internal_trig_reduction_slowpathd, 
	(
	param0
	);
	ld.param.f64 	%fd778, [retval0];
	ld.param.b32 	%r244, [retval0+8];
	} // callseq 17
$L__BB2_24:
	shl.b32 	%r164, %r244, 6;
	cvt.u64.u32 	%rd29, %r164;
	and.b64  	%rd30, %rd29, 64;
	add.s64 	%rd32, %rd3, %rd30;
	mul.rn.f64 	%fd610, %fd778, %fd778;
	and.b32  	%r165, %r244, 1;
	setp.eq.b32 	%p98, %r165, 1;
	selp.f64 	%fd611, 0dBDA8FF8320FD8164, 0d3DE5DB65F9785EBA, %p98;
	ld.global.nc.v2.f64 	{%fd612, %fd613}, [%rd32];
	fma.rn.f64 	%fd614, %fd611, %fd610, %fd612;
	fma.rn.f64 	%fd615, %fd614, %fd610, %fd613;
	ld.global.nc.v2.f64 	{%fd616, %fd617}, [%rd32+16];
	fma.rn.f64 	%fd618, %fd615, %fd610, %fd616;
	fma.rn.f64 	%fd619, %fd618, %fd610, %fd617;
	ld.global.nc.v2.f64 	{%fd620, %fd621}, [%rd32+32];
	fma.rn.f64 	%fd622, %fd619, %fd610, %fd620;
	fma.rn.f64 	%fd623, %fd622, %fd610, %fd621;
	fma.rn.f64 	%fd624, %fd623, %fd778, %fd778;
	fma.rn.f64 	%fd625, %fd623, %fd610, 0d3FF0000000000000;
	selp.f64 	%fd626, %fd625, %fd624, %p98;
	and.b32  	%r166, %r244, 2;
	setp.eq.s32 	%p99, %r166, 0;
	mov.f64 	%fd627, 0d0000000000000000;
	sub.f64 	%fd628, %fd627, %fd626;
	selp.f64 	%fd31, %fd626, %fd628, %p99;
	{
	.reg .b32 %temp; 
	mov.b64 	{%temp, %r18}, %fd31;
	}
	mov.f64 	%fd629, 0d4000000000000000;
	{
	.reg .b32 %temp; 
	mov.b64 	{%temp, %r167}, %fd629;
	}
	and.b32  	%r20, %r167, 2146435072;
	setp.eq.s32 	%p100, %r20, 1062207488;
	abs.f64 	%fd32, %fd31;
	{ // callseq 18, 0
	.param .b64 param0;
	st.param.f64 	[param0], %fd32;
	.param .b64 retval0;
	call.uni (retval0), 
	__internal_accurate_pow, 
	(
	param0
	);
	ld.param.f64 	%fd630, [retval0];
	} // callseq 18
	setp.lt.s32 	%p101, %r18, 0;
	neg.f64 	%fd632, %fd630;
	selp.f64 	%fd633, %fd632, %fd630, %p100;
	selp.f64 	%fd780, %fd633, %fd630, %p101;
	setp.neu.f64 	%p102, %fd31, 0d0000000000000000;
	@%p102 bra 	$L__BB2_26;
	setp.eq.s32 	%p103, %r20, 1062207488;
	selp.b32 	%r168, %r18, 0, %p103;
	setp.lt.s32 	%p104, %r167, 0;
	or.b32  	%r169, %r168, 2146435072;
	selp.b32 	%r170, %r169, %r168, %p104;
	mov.b32 	%r171, 0;
	mov.b64 	%fd780, {%r171, %r170};
$L__BB2_26:
	add.f64 	%fd634, %fd31, 0d4000000000000000;
	{
	.reg .b32 %temp; 
	mov.b64 	{%temp, %r172}, %fd634;
	}
	and.b32  	%r173, %r172, 2146435072;
	setp.ne.s32 	%p105, %r173, 2146435072;
	@%p105 bra 	$L__BB2_31;
	setp.num.f64 	%p106, %fd31, %fd31;
	@%p106 bra 	$L__BB2_29;
	mov.f64 	%fd635, 0d4000000000000000;
	add.rn.f64 	%fd780, %fd31, %fd635;
	bra.uni 	$L__BB2_31;
$L__BB2_29:
	setp.neu.f64 	%p107, %fd32, 0d7FF0000000000000;
	@%p107 bra 	$L__BB2_31;
	setp.lt.s32 	%p108, %r18, 0;
	setp.eq.s32 	%p109, %r20, 1062207488;
	setp.lt.s32 	%p110, %r167, 0;
	selp.b32 	%r175, 0, 2146435072, %p110;
	and.b32  	%r176, %r167, 2147483647;
	setp.ne.s32 	%p111, %r176, 1071644672;
	or.b32  	%r177, %r175, -2147483648;
	selp.b32 	%r178, %r177, %r175, %p111;
	selp.b32 	%r179, %r178, %r175, %p109;
	selp.b32 	%r180, %r179, %r175, %p108;
	mov.b32 	%r181, 0;
	mov.b64 	%fd780, {%r181, %r180};
$L__BB2_31:
	setp.neu.f64 	%p112, %fd1, 0d7FF0000000000000;
	setp.eq.f64 	%p113, %fd31, 0d3FF0000000000000;
	selp.f64 	%fd39, 0d3FF0000000000000, %fd780, %p113;
	@%p112 bra 	$L__BB2_33;
	mov.f64 	%fd641, 0d0000000000000000;
	mul.rn.f64 	%fd781, %fd164, %fd641;
	mov.b32 	%r245, 0;
	bra.uni 	$L__BB2_35;
$L__BB2_33:
	mul.f64 	%fd636, %fd164, 0d3FE45F306DC9C883;
	cvt.rni.s32.f64 	%r245, %fd636;
	cvt.rn.f64.s32 	%fd637, %r245;
	fma.rn.f64 	%fd638, %fd637, 0dBFF921FB54442D18, %fd164;
	fma.rn.f64 	%fd639, %fd637, 0dBC91A62633145C00, %fd638;
	fma.rn.f64 	%fd781, %fd637, 0dB97B839A252049C0, %fd639;
	setp.ltu.f64 	%p114, %fd1, 0d41E0000000000000;
	@%p114 bra 	$L__BB2_35;
	{ // callseq 19, 0
	.param .b64 param0;
	st.param.f64 	[param0], %fd164;
	.param .align 16 .b8 retval0[16];
	call.uni (retval0), 
	__internal_trig_reduction_slowpathd, 
	(
	param0
	);
	ld.param.f64 	%fd781, [retval0];
	ld.param.b32 	%r245, [retval0+8];
	} // callseq 19
$L__BB2_35:
	setp.eq.s32 	%p115, %r20, 1062207488;
	shl.b32 	%r185, %r245, 6;
	cvt.u64.u32 	%rd33, %r185;
	and.b64  	%rd34, %rd33, 64;
	mov.u64 	%rd35, __cudart_sin_cos_coeffs;
	add.s64 	%rd36, %rd35, %rd34;
	mul.rn.f64 	%fd642, %fd781, %fd781;
	and.b32  	%r186, %r245, 1;
	setp.eq.b32 	%p116, %r186, 1;
	selp.f64 	%fd643, 0dBDA8FF8320FD8164, 0d3DE5DB65F9785EBA, %p116;
	ld.global.nc.v2.f64 	{%fd644, %fd645}, [%rd36];
	fma.rn.f64 	%fd646, %fd643, %fd642, %fd644;
	fma.rn.f64 	%fd647, %fd646, %fd642, %fd645;
	ld.global.nc.v2.f64 	{%fd648, %fd649}, [%rd36+16];
	fma.rn.f64 	%fd650, %fd647, %fd642, %fd648;
	fma.rn.f64 	%fd651, %fd650, %fd642, %fd649;
	ld.global.nc.v2.f64 	{%fd652, %fd653}, [%rd36+32];
	fma.rn.f64 	%fd654, %fd651, %fd642, %fd652;
	fma.rn.f64 	%fd655, %fd654, %fd642, %fd653;
	fma.rn.f64 	%fd656, %fd655, %fd781, %fd781;
	fma.rn.f64 	%fd657, %fd655, %fd642, 0d3FF0000000000000;
	selp.f64 	%fd658, %fd657, %fd656, %p116;
	and.b32  	%r187, %r245, 2;
	setp.eq.s32 	%p117, %r187, 0;
	mov.f64 	%fd659, 0d0000000000000000;
	sub.f64 	%fd660, %fd659, %fd658;
	selp.f64 	%fd661, %fd658, %fd660, %p117;
	mul.f64 	%fd662, %fd661, %fd661;
	mul.f64 	%fd663, %fd167, %fd662;
	div.rn.f64 	%fd44, %fd663, %fd20;
	{
	.reg .b32 %temp; 
	mov.b64 	{%temp, %r24}, %fd44;
	}
	abs.f64 	%fd45, %fd44;
	{ // callseq 20, 0
	.param .b64 param0;
	st.param.f64 	[param0], %fd45;
	.param .b64 retval0;
	call.uni (retval0), 
	__internal_accurate_pow, 
	(
	param0
	);
	ld.param.f64 	%fd664, [retval0];
	} // callseq 20
	setp.lt.s32 	%p118, %r24, 0;
	neg.f64 	%fd666, %fd664;
	selp.f64 	%fd667, %fd666, %fd664, %p115;
	selp.f64 	%fd783, %fd667, %fd664, %p118;
	setp.neu.f64 	%p119, %fd44, 0d0000000000000000;
	@%p119 bra 	$L__BB2_37;
	setp.eq.s32 	%p120, %r20, 1062207488;
	selp.b32 	%r188, %r24, 0, %p120;
	setp.lt.s32 	%p121, %r167, 0;
	or.b32  	%r189, %r188, 2146435072;
	selp.b32 	%r190, %r189, %r188, %p121;
	mov.b32 	%r191, 0;
	mov.b64 	%fd783, {%r191, %r190};
$L__BB2_37:
	add.f64 	%fd668, %fd44, 0d4000000000000000;
	{
	.reg .b32 %temp; 
	mov.b64 	{%temp, %r192}, %fd668;
	}
	and.b32  	%r193, %r192, 2146435072;
	setp.ne.s32 	%p122, %r193, 2146435072;
	@%p122 bra 	$L__BB2_42;
	setp.num.f64 	%p123, %fd44, %fd44;
	@%p123 bra 	$L__BB2_40;
	mov.f64 	%fd669, 0d4000000000000000;
	add.rn.f64 	%fd783, %fd44, %fd669;
	bra.uni 	$L__BB2_42;
$L__BB2_40:
	setp.neu.f64 	%p124, %fd45, 0d7FF0000000000000;
	@%p124 bra 	$L__BB2_42;
	setp.lt.s32 	%p125, %r24, 0;
	setp.eq.s32 	%p126, %r20, 1062207488;
	setp.lt.s32 	%p127, %r167, 0;
	selp.b32 	%r195, 0, 2146435072, %p127;
	and.b32  	%r196, %r167, 2147483647;
	setp.ne.s32 	%p128, %r196, 1071644672;
	or.b32  	%r197, %r195, -2147483648;
	selp.b32 	%r198, %r197, %r195, %p128;
	selp.b32 	%r199, %r198, %r195, %p126;
	selp.b32 	%r200, %r199, %r195, %p125;
	mov.b32 	%r201, 0;
	mov.b64 	%fd783, {%r201, %r200};
$L__BB2_42:
	div.rn.f64 	%fd802, %fd777, %fd20;
	setp.eq.f64 	%p129, %fd44, 0d3FF0000000000000;
	selp.f64 	%fd670, 0d3FF0000000000000, %fd783, %p129;
	sub.f64 	%fd804, %fd39, %fd670;
	div.rn.f64 	%fd54, %fd20, %fd165;
	abs.f64 	%fd55, %fd54;
	setp.leu.f64 	%p130, %fd55, 0d4059000000000000;
	@%p130 bra 	$L__BB2_44;
	rcp.rn.f64 	%fd734, %fd20;
	neg.f64 	%fd803, %fd734;
	bra.uni 	$L__BB2_114;
$L__BB2_44:
	setp.lt.f64 	%p131, %fd55, 0d3E112E0BE826D695;
	mov.f64 	%fd803, 0d0000000000000000;
	@%p131 bra 	$L__BB2_114;
	{
	.reg .b32 %temp; 
	mov.b64 	{%temp, %r202}, %fd54;
	}
	and.b32  	%r25, %r202, 2147483647;
	{
	.reg .b32 %temp; 
	mov.b64 	{%r203, %temp}, %fd54;
	}
	mov.b64 	%fd57, {%r203, %r25};
	{
	.reg .b32 %temp; 
	mov.b64 	{%temp, %r26}, %fd57;
	}
	setp.gt.u32 	%p132, %r26, 1082536910;
	@%p132 bra 	$L__BB2_47;
	fma.rn.f64 	%fd672, %fd57, 0d3FF71547652B82FE, 0d4338000000000000;
	{
	.reg .b32 %temp; 
	mov.b64 	{%r204, %temp}, %fd672;
	}
	mov.f64 	%fd673, 0dC338000000000000;
	add.rn.f64 	%fd674, %fd672, %fd673;
	fma.rn.f64 	%fd675, %fd674, 0dBFE62E42FEFA39EF, %fd57;
	fma.rn.f64 	%fd676, %fd674, 0dBC7ABC9E3B39803F, %fd675;
	fma.rn.f64 	%fd677, %fd676, 0d3E5ADE1569CE2BDF, 0d3E928AF3FCA213EA;
	fma.rn.f64 	%fd678, %fd677, %fd676, 0d3EC71DEE62401315;
	fma.rn.f64 	%fd679, %fd678, %fd676, 0d3EFA01997C89EB71;
	fma.rn.f64 	%fd680, %fd679, %fd676, 0d3F2A01A014761F65;
	fma.rn.f64 	%fd681, %fd680, %fd676, 0d3F56C16C1852B7AF;
	fma.rn.f64 	%fd682, %fd681, %fd676, 0d3F81111111122322;
	fma.rn.f64 	%fd683, %fd682, %fd676, 0d3FA55555555502A1;
	fma.rn.f64 	%fd684, %fd683, %fd676, 0d3FC5555555555511;
	fma.rn.f64 	%fd685, %fd684, %fd676, 0d3FE000000000000B;
	fma.rn.f64 	%fd686, %fd685, %fd676, 0d3FF0000000000000;
	fma.rn.f64 	%fd687, %fd686, %fd676, 0d3FF0000000000000;
	shl.b32 	%r205, %r204, 20;
	{
	.reg .b32 %temp; 
	mov.b64 	{%r206, %temp}, %fd687;
	}
	{
	.reg .b32 %temp; 
	mov.b64 	{%temp, %r207}, %fd687;
	}
	add.s32 	%r208, %r205, %r207;
	add.s32 	%r209, %r208, -2097152;
	mov.b64 	%fd688, {%r206, %r209};
	rcp.approx.ftz.f64 	%fd689, %fd688;
	neg.f64 	%fd690, %fd688;
	fma.rn.f64 	%fd691, %fd690, %fd689, 0d3FF0000000000000;
	fma.rn.f64 	%fd692, %fd691, %fd691, %fd691;
	fma.rn.f64 	%fd693, %fd692, %fd689, %fd689;
	fma.rn.f64 	%fd784, %fd693, 0d3FB0000000000000, %fd688;
	bra.uni 	$L__BB2_48;
$L__BB2_47:
	setp.le.f64 	%p133, %fd54, 0d7FF0000000000000;
	selp.f64 	%fd784, 0d7FF0000000000000, %fd54, %p133;
$L__BB2_48:
	add.f64 	%fd61, %fd784, %fd784;
	fma.rn.f64 	%fd62, %fd165, %fd61, %fd165;
	setp.gt.u32 	%p134, %r25, 1072693247;
	@%p134 bra 	$L__BB2_50;
	mul.f64 	%fd722, %fd57, %fd57;
	fma.rn.f64 	%fd723, %fd722, 0d3D6B4C75AB274C53, 0d3DE611A561D87DEF;
	fma.rn.f64 	%fd724, %fd723, %fd722, 0d3E5AE64671B18F5C;
	fma.rn.f64 	%fd725, %fd724, %fd722, 0d3EC71DE3A465B1E4;
	fma.rn.f64 	%fd726, %fd725, %fd722, 0d3F2A01A01A02899D;
	fma.rn.f64 	%fd727, %fd726, %fd722, 0d3F811111111110A6;
	fma.rn.f64 	%fd728, %fd727, %fd722, 0d3FC5555555555556;
	mul.f64 	%fd729, %fd722, %fd728;
	fma.rn.f64 	%fd785, %fd729, %fd57, %fd57;
	bra.uni 	$L__BB2_51;
$L__BB2_50:
	fma.rn.f64 	%fd694, %fd57, 0d3FF71547652B82FE, 0d4338000000000000;
	{
	.reg .b32 %temp; 
	mov.b64 	{%r210, %temp}, %fd694;
	}
	add.s32 	%r211, %r210, -1;
	mov.f64 	%fd695, 0dC338000000000000;
	add.rn.f64 	%fd696, %fd694, %fd695;
	fma.rn.f64 	%fd697, %fd696, 0dBFE62E42FEFA39EF, %fd57;
	fma.rn.f64 	%fd698, %fd696, 0dBC7ABC9E3B39803F, %fd697;
	shl.b32 	%r212, %r26, 1;
	setp.lt.u32 	%p135, %r212, 2142496327;
	selp.f64 	%fd699, %fd57, %fd698, %p135;
	selp.b32 	%r213, 0, %r211, %p135;
	fma.rn.f64 	%fd700, %fd699, 0d3E21F4076ACD15B6, 0d3E5AF86D8EBD13CD;
	fma.rn.f64 	%fd701, %fd700, %fd699, 0d3E927E5092BA033D;
	fma.rn.f64 	%fd702, %fd701, %fd699, 0d3EC71DDE6C5F9DA1;
	fma.rn.f64 	%fd703, %fd702, %fd699, 0d3EFA01A018D034E6;
	fma.rn.f64 	%fd704, %fd703, %fd699, 0d3F2A01A01B3B6940;
	fma.rn.f64 	%fd705, %fd704, %fd699, 0d3F56C16C16C1B5DD;
	fma.rn.f64 	%fd706, %fd705, %fd699, 0d3F8111111110F74D;
	fma.rn.f64 	%fd707, %fd706, %fd699, 0d3FA555555555554D;
	fma.rn.f64 	%fd708, %fd707, %fd699, 0d3FC5555555555557;
	fma.rn.f64 	%fd709, %fd708, %fd699, 0d3FE0000000000000;
	mul.f64 	%fd710, %fd699, %fd709;
	fma.rn.f64 	%fd711, %fd710, %fd699, %fd699;
	setp.eq.s32 	%p136, %r213, 1024;
	shl.b32 	%r214, %r213, 20;
	add.s32 	%r215, %r214, 1072693248;
	selp.b32 	%r216, 2145386496, %r215, %p136;
	mov.b32 	%r217, 0;
	mov.b64 	%fd712, {%r217, %r216};
	mov.b32 	%r218, 1071644672;
	mov.b64 	%fd713, {%r217, %r218};
	sub.f64 	%fd714, %fd712, %fd713;
	fma.rn.f64 	%fd715, %fd711, %fd712, %fd714;
	add.f64 	%fd716, %fd715, %fd715;
	selp.f64 	%fd717, %fd716, %fd715, %p136;
	setp.eq.s32 	%p137, %r212, 0;
	selp.f64 	%fd718, %fd57, %fd717, %p137;
	fma.rn.f64 	%fd719, %fd718, 0d4000000000000000, 0d3FF0000000000000;
	div.rn.f64 	%fd720, %fd718, %fd719;
	add.f64 	%fd721, %fd718, %fd720;
	setp.ge.f64 	%p138, %fd57, 0d408633CE8FB9F87E;
	selp.f64 	%fd785, 0d7FF0000000000000, %fd721, %p138;
$L__BB2_51:
	copysign.f64 	%fd730, %fd54, %fd785;
	fma.rn.f64 	%fd731, %fd20, %fd61, %fd20;
	div.rn.f64 	%fd732, %fd730, %fd731;
	rcp.rn.f64 	%fd733, %fd62;
	sub.f64 	%fd803, %fd733, %fd732;
	bra.uni 	$L__BB2_114;
$L__BB2_52:
	abs.f64 	%fd252, %fd20;
	setp.geu.f64 	%p14, %fd252, 0d3E112E0BE826D695;
	@%p14 bra 	$L__BB2_57;
	add.f64 	%fd520, %fd165, %fd165;
	div.rn.f64 	%fd67, %fd15, %fd520;
	{
	.reg .b32 %temp; 
	mov.b64 	{%temp, %r158}, %fd67;
	}
	and.b32  	%r27, %r158, 2147483647;
	{
	.reg .b32 %temp; 
	mov.b64 	{%r159, %temp}, %fd67;
	}
	mov.b64 	%fd68, {%r159, %r27};
	setp.ltu.f64 	%p91, %fd68, 0d3FE4F92224DD2F1A;
	@%p91 bra 	$L__BB2_55;
	add.f64 	%fd521, %fd68, %fd68;
	cvt.rn.f32.f64 	%f13, %fd521;
	mul.f32 	%f14, %f13, 0f3FB8AA3B;
	cvt.rni.f32.f32 	%f15, %f14;
	cvt.f64.f32 	%fd522, %f15;
	fma.rn.f64 	%fd523, %fd522, 0dBFE62E42FEFA39EF, %fd521;
	fma.rn.f64 	%fd524, %fd523, 0d3E5AE904A4741B81, 0d3E928A27F89B6999;
	fma.rn.f64 	%fd525, %fd524, %fd523, 0d3EC71DE715FF7E07;
	fma.rn.f64 	%fd526, %fd525, %fd523, 0d3EFA019A6B0AC45A;
	fma.rn.f64 	%fd527, %fd526, %fd523, 0d3F2A01A017EED94F;
	fma.rn.f64 	%fd528, %fd527, %fd523, 0d3F56C16C17F2A71B;
	fma.rn.f64 	%fd529, %fd528, %fd523, 0d3F811111111173C4;
	fma.rn.f64 	%fd530, %fd529, %fd523, 0d3FA555555555211A;
	fma.rn.f64 	%fd531, %fd530, %fd523, 0d3FC5555555555540;
	fma.rn.f64 	%fd532, %fd531, %fd523, 0d3FE0000000000005;
	mul.f64 	%fd533, %fd523, %fd532;
	fma.rn.f64 	%fd534, %fd533, %fd523, %fd523;
	ex2.approx.ftz.f32 	%f16, %f15;
	cvt.f64.f32 	%fd535, %f16;
	mov.f64 	%fd536, 0d3FF0000000000000;
	sub.f64 	%fd537, %fd536, %fd535;
	neg.f64 	%fd538, %fd534;
	fma.rn.f64 	%fd539, %fd538, %fd535, %fd537;
	mov.f64 	%fd540, 0d4000000000000000;
	sub.f64 	%fd541, %fd540, %fd539;
	rcp.approx.ftz.f64 	%fd542, %fd541;
	neg.f64 	%fd543, %fd541;
	fma.rn.f64 	%fd544, %fd543, %fd542, 0d3FF0000000000000;
	fma.rn.f64 	%fd545, %fd544, %fd544, %fd544;
	fma.rn.f64 	%fd546, %fd545, %fd542, %fd542;
	fma.rn.f64 	%fd547, %fd546, 0dC000000000000000, 0d3FF0000000000000;
	setp.gt.u32 	%p92, %r27, 1077088193;
	selp.f64 	%fd548, 0d3FF0000000000000, %fd547, %p92;
	copysign.f64 	%fd786, %fd67, %fd548;
	bra.uni 	$L__BB2_56;
$L__BB2_55:
	mul.f64 	%fd549, %fd67, %fd67;
	fma.rn.f64 	%fd550, %fd549, 0dBEF0BC46E2F5E964, 0d3F14359F420AFC3D;
	fma.rn.f64 	%fd551, %fd550, %fd549, 0dBF2DF9F0728C5D84;
	fma.rn.f64 	%fd552, %fd551, %fd549, 0d3F4337D1CEC4F033;
	fma.rn.f64 	%fd553, %fd552, %fd549, 0dBF57D6E9674335B3;
	fma.rn.f64 	%fd554, %fd553, %fd549, 0d3F6D6D000D7AAD3D;
	fma.rn.f64 	%fd555, %fd554, %fd549, 0dBF8226E1F3CF1EF5;
	fma.rn.f64 	%fd556, %fd555, %fd549, 0d3F9664F47EC0C8CF;
	fma.rn.f64 	%fd557, %fd556, %fd549, 0dBFABA1BA1B80AB40;
	fma.rn.f64 	%fd558, %fd557, %fd549, 0d3FC111111110FA4A;
	fma.rn.f64 	%fd559, %fd558, %fd549, 0dBFD5555555555550;
	fma.rn.f64 	%fd560, %fd559, %fd549, 0d0000000000000000;
	fma.rn.f64 	%fd786, %fd560, %fd67, %fd67;
$L__BB2_56:
	div.rn.f64 	%fd802, %fd786, %fd15;
	mov.f64 	%fd803, 0d0000000000000000;
	mov.f64 	%fd804, %fd803;
	bra.uni 	$L__BB2_114;
$L__BB2_57:
	add.f64 	%fd73, %fd15, %fd20;
	abs.f64 	%fd253, %fd73;
	setp.lt.f64 	%p15, %fd253, 0d3E112E0BE826D695;
	@%p15 bra 	$L__BB2_59;
	sub.f64 	%fd74, %fd15, %fd20;
	abs.f64 	%fd254, %fd74;
	setp.geu.f64 	%p16, %fd254, 0d3E112E0BE826D695;
	@%p16 bra 	$L__BB2_85;
$L__BB2_59:
	div.rn.f64 	%fd75, %fd20, %fd165;
	{
	.reg .b32 %temp; 
	mov.b64 	{%temp, %r116}, %fd75;
	}
	and.b32  	%r28, %r116, 2147483647;
	{
	.reg .b32 %temp; 
	mov.b64 	{%r117, %temp}, %fd75;
	}
	mov.b64 	%fd76, {%r117, %r28};
	setp.ltu.f64 	%p55, %fd76, 0d3FE4F92224DD2F1A;
	@%p55 bra 	$L__BB2_61;
	add.f64 	%fd407, %fd76, %fd76;
	cvt.rn.f32.f64 	%f9, %fd407;
	mul.f32 	%f10, %f9, 0f3FB8AA3B;
	cvt.rni.f32.f32 	%f11, %f10;
	cvt.f64.f32 	%fd408, %f11;
	fma.rn.f64 	%fd409, %fd408, 0dBFE62E42FEFA39EF, %fd407;
	fma.rn.f64 	%fd410, %fd409, 0d3E5AE904A4741B81, 0d3E928A27F89B6999;
	fma.rn.f64 	%fd411, %fd410, %fd409, 0d3EC71DE715FF7E07;
	fma.rn.f64 	%fd412, %fd411, %fd409, 0d3EFA019A6B0AC45A;
	fma.rn.f64 	%fd413, %fd412, %fd409, 0d3F2A01A017EED94F;
	fma.rn.f64 	%fd414, %fd413, %fd409, 0d3F56C16C17F2A71B;
	fma.rn.f64 	%fd415, %fd414, %fd409, 0d3F811111111173C4;
	fma.rn.f64 	%fd416, %fd415, %fd409, 0d3FA555555555211A;
	fma.rn.f64 	%fd417, %fd416, %fd409, 0d3FC5555555555540;
	fma.rn.f64 	%fd418, %fd417, %fd409, 0d3FE0000000000005;
	mul.f64 	%fd419, %fd409, %fd418;
	fma.rn.f64 	%fd420, %fd419, %fd409, %fd409;
	ex2.approx.ftz.f32 	%f12, %f11;
	cvt.f64.f32 	%fd421, %f12;
	mov.f64 	%fd422, 0d3FF0000000000000;
	sub.f64 	%fd423, %fd422, %fd421;
	neg.f64 	%fd424, %fd420;
	fma.rn.f64 	%fd425, %fd424, %fd421, %fd423;
	mov.f64 	%fd426, 0d4000000000000000;
	sub.f64 	%fd427, %fd426, %fd425;
	rcp.approx.ftz.f64 	%fd428, %fd427;
	neg.f64 	%fd429, %fd427;
	fma.rn.f64 	%fd430, %fd429, %fd428, 0d3FF0000000000000;
	fma.rn.f64 	%fd431, %fd430, %fd430, %fd430;
	fma.rn.f64 	%fd432, %fd431, %fd428, %fd428;
	fma.rn.f64 	%fd433, %fd432, 0dC000000000000000, 0d3FF0000000000000;
	setp.gt.u32 	%p56, %r28, 1077088193;
	selp.f64 	%fd434, 0d3FF0000000000000, %fd433, %p56;
	copysign.f64 	%fd787, %fd75, %fd434;
	bra.uni 	$L__BB2_62;
$L__BB2_61:
	mul.f64 	%fd435, %fd75, %fd75;
	fma.rn.f64 	%fd436, %fd435, 0dBEF0BC46E2F5E964, 0d3F14359F420AFC3D;
	fma.rn.f64 	%fd437, %fd436, %fd435, 0dBF2DF9F0728C5D84;
	fma.rn.f64 	%fd438, %fd437, %fd435, 0d3F4337D1CEC4F033;
	fma.rn.f64 	%fd439, %fd438, %fd435, 0dBF57D6E9674335B3;
	fma.rn.f64 	%fd440, %fd439, %fd435, 0d3F6D6D000D7AAD3D;
	fma.rn.f64 	%fd441, %fd440, %fd435, 0dBF8226E1F3CF1EF5;
	fma.rn.f64 	%fd442, %fd441, %fd435, 0d3F9664F47EC0C8CF;
	fma.rn.f64 	%fd443, %fd442, %fd435, 0dBFABA1BA1B80AB40;
	fma.rn.f64 	%fd444, %fd443, %fd435, 0d3FC111111110FA4A;
	fma.rn.f64 	%fd445, %fd444, %fd435, 0dBFD5555555555550;
	fma.rn.f64 	%fd446, %fd445, %fd435, 0d0000000000000000;
	fma.rn.f64 	%fd787, %fd446, %fd75, %fd75;
$L__BB2_62:
	setp.neu.f64 	%p57, %fd1, 0d7FF0000000000000;
	fma.rn.f64 	%fd447, %fd165, %fd787, %fd20;
	mul.f64 	%fd448, %fd165, 0d4010000000000000;
	mul.f64 	%fd449, %fd448, %fd20;
	div.rn.f64 	%fd802, %fd447, %fd449;
	div.rn.f64 	%fd450, %fd787, %fd20;
	rcp.rn.f64 	%fd451, %fd165;
	neg.f64 	%fd452, %fd451;
	add.f64 	%fd81, %fd450, %fd452;
	@%p57 bra 	$L__BB2_64;
	mov.f64 	%fd458, 0d0000000000000000;
	mul.rn.f64 	%fd788, %fd164, %fd458;
	mov.b32 	%r246, 0;
	bra.uni 	$L__BB2_66;
$L__BB2_64:
	mul.f64 	%fd453, %fd164, 0d3FE45F306DC9C883;
	cvt.rni.s32.f64 	%r246, %fd453;
	cvt.rn.f64.s32 	%fd454, %r246;
	fma.rn.f64 	%fd455, %fd454, 0dBFF921FB54442D18, %fd164;
	fma.rn.f64 	%fd456, %fd454, 0dBC91A62633145C00, %fd455;
	fma.rn.f64 	%fd788, %fd454, 0dB97B839A252049C0, %fd456;
	setp.ltu.f64 	%p58, %fd1, 0d41E0000000000000;
	@%p58 bra 	$L__BB2_66;
	{ // callseq 13, 0
	.param .b64 param0;
	st.param.f64 	[param0], %fd164;
	.param .align 16 .b8 retval0[16];
	call.uni (retval0), 
	__internal_trig_reduction_slowpathd, 
	(
	param0
	);
	ld.param.f64 	%fd788, [retval0];
	ld.param.b32 	%r246, [retval0+8];
	} // callseq 13
$L__BB2_66:
	shl.b32 	%r120, %r246, 6;
	cvt.u64.u32 	%rd21, %r120;
	and.b64  	%rd22, %rd21, 64;
	add.s64 	%rd24, %rd3, %rd22;
	mul.rn.f64 	%fd459, %fd788, %fd788;
	and.b32  	%r121, %r246, 1;
	setp.eq.b32 	%p59, %r121, 1;
	selp.f64 	%fd460, 0dBDA8FF8320FD8164, 0d3DE5DB65F9785EBA, %p59;
	ld.global.nc.v2.f64 	{%fd461, %fd462}, [%rd24];
	fma.rn.f64 	%fd463, %fd460, %fd459, %fd461;
	fma.rn.f64 	%fd464, %fd463, %fd459, %fd462;
	ld.global.nc.v2.f64 	{%fd465, %fd466}, [%rd24+16];
	fma.rn.f64 	%fd467, %fd464, %fd459, %fd465;
	fma.rn.f64 	%fd468, %fd467, %fd459, %fd466;
	ld.global.nc.v2.f64 	{%fd469, %fd470}, [%rd24+32];
	fma.rn.f64 	%fd471, %fd468, %fd459, %fd469;
	fma.rn.f64 	%fd472, %fd471, %fd459, %fd470;
	fma.rn.f64 	%fd473, %fd472, %fd788, %fd788;
	fma.rn.f64 	%fd474, %fd472, %fd459, 0d3FF0000000000000;
	selp.f64 	%fd475, %fd474, %fd473, %p59;
	and.b32  	%r122, %r246, 2;
	setp.eq.s32 	%p60, %r122, 0;
	mov.f64 	%fd476, 0d0000000000000000;
	sub.f64 	%fd477, %fd476, %fd475;
	selp.f64 	%fd86, %fd475, %fd477, %p60;
	{
	.reg .b32 %temp; 
	mov.b64 	{%temp, %r32}, %fd86;
	}
	mov.f64 	%fd478, 0d4000000000000000;
	{
	.reg .b32 %temp; 
	mov.b64 	{%temp, %r123}, %fd478;
	}
	and.b32  	%r34, %r123, 2146435072;
	setp.eq.s32 	%p61, %r34, 1062207488;
	abs.f64 	%fd87, %fd86;
	{ // callseq 14, 0
	.param .b64 param0;
	st.param.f64 	[param0], %fd87;
	.param .b64 retval0;
	call.uni (retval0), 
	__internal_accurate_pow, 
	(
	param0
	);
	ld.param.f64 	%fd479, [retval0];
	} // callseq 14
	setp.lt.s32 	%p62, %r32, 0;
	neg.f64 	%fd481, %fd479;
	selp.f64 	%fd482, %fd481, %fd479, %p61;
	selp.f64 	%fd790, %fd482, %fd479, %p62;
	setp.neu.f64 	%p63, %fd86, 0d0000000000000000;
	@%p63 bra 	$L__BB2_68;
	setp.eq.s32 	%p64, %r34, 1062207488;
	selp.b32 	%r124, %r32, 0, %p64;
	setp.lt.s32 	%p65, %r123, 0;
	or.b32  	%r125, %r124, 2146435072;
	selp.b32 	%r126, %r125, %r124, %p65;
	mov.b32 	%r127, 0;
	mov.b64 	%fd790, {%r127, %r126};
$L__BB2_68:
	add.f64 	%fd483, %fd86, 0d4000000000000000;
	{
	.reg .b32 %temp; 
	mov.b64 	{%temp, %r128}, %fd483;
	}
	and.b32  	%r129, %r128, 2146435072;
	setp.ne.s32 	%p66, %r129, 2146435072;
	@%p66 bra 	$L__BB2_73;
	setp.num.f64 	%p67, %fd86, %fd86;
	@%p67 bra 	$L__BB2_71;
	mov.f64 	%fd484, 0d4000000000000000;
	add.rn.f64 	%fd790, %fd86, %fd484;
	bra.uni 	$L__BB2_73;
$L__BB2_71:
	setp.neu.f64 	%p68, %fd87, 0d7FF0000000000000;
	@%p68 bra 	$L__BB2_73;
	setp.lt.s32 	%p69, %r32, 0;
	setp.eq.s32 	%p70, %r34, 1062207488;
	setp.lt.s32 	%p71, %r123, 0;
	selp.b32 	%r131, 0, 2146435072, %p71;
	and.b32  	%r132, %r123, 2147483647;
	setp.ne.s32 	%p72, %r132, 1071644672;
	or.b32  	%r133, %r131, -2147483648;
	selp.b32 	%r134, %r133, %r131, %p72;
	selp.b32 	%r135, %r134, %r131, %p70;
	selp.b32 	%r136, %r135, %r131, %p69;
	mov.b32 	%r137, 0;
	mov.b64 	%fd790, {%r137, %r136};
$L__BB2_73:
	setp.neu.f64 	%p73, %fd1, 0d7FF0000000000000;
	setp.eq.f64 	%p74, %fd86, 0d3FF0000000000000;
	selp.f64 	%fd94, 0d3FF0000000000000, %fd790, %p74;
	@%p73 bra 	$L__BB2_75;
	mov.f64 	%fd490, 0d0000000000000000;
	mul.rn.f64 	%fd791, %fd164, %fd490;
	mov.b32 	%r247, 0;
	bra.uni 	$L__BB2_77;
$L__BB2_75:
	mul.f64 	%fd485, %fd164, 0d3FE45F306DC9C883;
	cvt.rni.s32.f64 	%r247, %fd485;
	cvt.rn.f64.s32 	%fd486, %r247;
	fma.rn.f64 	%fd487, %fd486, 0dBFF921FB54442D18, %fd164;
	fma.rn.f64 	%fd488, %fd486, 0dBC91A62633145C00, %fd487;
	fma.rn.f64 	%fd791, %fd486, 0dB97B839A252049C0, %fd488;
	setp.ltu.f64 	%p75, %fd1, 0d41E0000000000000;
	@%p75 bra 	$L__BB2_77;
	{ // callseq 15, 0
	.param .b64 param0;
	st.param.f64 	[param0], %fd164;
	.param .align 16 .b8 retval0[16];
	call.uni (retval0), 
	__internal_trig_reduction_slowpathd, 
	(
	param0
	);
	ld.param.f64 	%fd791, [retval0];
	ld.param.b32 	%r247, [retval0+8];
	} // callseq 15
$L__BB2_77:
	setp.eq.s32 	%p76, %r34, 1062207488;
	shl.b32 	%r141, %r247, 6;
	cvt.u64.u32 	%rd25, %r141;
	and.b64  	%rd26, %rd25, 64;
	mov.u64 	%rd27, __cudart_sin_cos_coeffs;
	add.s64 	%rd28, %rd27, %rd26;
	mul.rn.f64 	%fd491, %fd791, %fd791;
	and.b32  	%r142, %r247, 1;
	setp.eq.b32 	%p77, %r142, 1;
	selp.f64 	%fd492, 0dBDA8FF8320FD8164, 0d3DE5DB65F9785EBA, %p77;
	ld.global.nc.v2.f64 	{%fd493, %fd494}, [%rd28];
	fma.rn.f64 	%fd495, %fd492, %fd491, %fd493;
	fma.rn.f64 	%fd496, %fd495, %fd491, %fd494;
	ld.global.nc.v2.f64 	{%fd497, %fd498}, [%rd28+16];
	fma.rn.f64 	%fd499, %fd496, %fd491, %fd497;
	fma.rn.f64 	%fd500, %fd499, %fd491, %fd498;
	ld.global.nc.v2.f64 	{%fd501, %fd502}, [%rd28+32];
	fma.rn.f64 	%fd503, %fd500, %fd491, %fd501;
	fma.rn.f64 	%fd504, %fd503, %fd491, %fd502;
	fma.rn.f64 	%fd505, %fd504, %fd791, %fd791;
	fma.rn.f64 	%fd506, %fd504, %fd491, 0d3FF0000000000000;
	selp.f64 	%fd507, %fd506, %fd505, %p77;
	and.b32  	%r143, %r247, 2;
	setp.eq.s32 	%p78, %r143, 0;
	mov.f64 	%fd508, 0d0000000000000000;
	sub.f64 	%fd509, %fd508, %fd507;
	selp.f64 	%fd510, %fd507, %fd509, %p78;
	mul.f64 	%fd511, %fd510, %fd510;
	mul.f64 	%fd512, %fd167, %fd511;
	div.rn.f64 	%fd99, %fd512, %fd20;
	{
	.reg .b32 %temp; 
	mov.b64 	{%temp, %r38}, %fd99;
	}
	abs.f64 	%fd100, %fd99;
	{ // callseq 16, 0
	.param .b64 param0;
	st.param.f64 	[param0], %fd100;
	.param .b64 retval0;
	call.uni (retval0), 
	__internal_accurate_pow, 
	(
	param0
	);
	ld.param.f64 	%fd513, [retval0];
	} // callseq 16
	setp.lt.s32 	%p79, %r38, 0;
	neg.f64 	%fd515, %fd513;
	selp.f64 	%fd516, %fd515, %fd513, %p76;
	selp.f64 	%fd793, %fd516, %fd513, %p79;
	setp.neu.f64 	%p80, %fd99, 0d0000000000000000;
	@%p80 bra 	$L__BB2_79;
	setp.eq.s32 	%p81, %r34, 1062207488;
	selp.b32 	%r144, %r38, 0, %p81;
	setp.lt.s32 	%p82, %r123, 0;
	or.b32  	%r145, %r144, 2146435072;
	selp.b32 	%r146, %r145, %r144, %p82;
	mov.b32 	%r147, 0;
	mov.b64 	%fd793, {%r147, %r146};
$L__BB2_79:
	add.f64 	%fd517, %fd99, 0d4000000000000000;
	{
	.reg .b32 %temp; 
	mov.b64 	{%temp, %r148}, %fd517;
	}
	and.b32  	%r149, %r148, 2146435072;
	setp.ne.s32 	%p83, %r149, 2146435072;
	@%p83 bra 	$L__BB2_84;
	setp.num.f64 	%p84, %fd99, %fd99;
	@%p84 bra 	$L__BB2_82;
	mov.f64 	%fd518, 0d4000000000000000;
	add.rn.f64 	%fd793, %fd99, %fd518;
	bra.uni 	$L__BB2_84;
$L__BB2_82:
	setp.neu.f64 	%p85, %fd100, 0d7FF0000000000000;
	@%p85 bra 	$L__BB2_84;
	setp.lt.s32 	%p86, %r38, 0;
	setp.eq.s32 	%p87, %r34, 1062207488;
	setp.lt.s32 	%p88, %r123, 0;
	selp.b32 	%r151, 0, 2146435072, %p88;
	and.b32  	%r152, %r123, 2147483647;
	setp.ne.s32 	%p89, %r152, 1071644672;
	or.b32  	%r153, %r151, -2147483648;
	selp.b32 	%r154, %r153, %r151, %p89;
	selp.b32 	%r155, %r154, %r151, %p87;
	selp.b32 	%r156, %r155, %r151, %p86;
	mov.b32 	%r157, 0;
	mov.b64 	%fd793, {%r157, %r156};
$L__BB2_84:
	setp.eq.f64 	%p90, %fd99, 0d3FF0000000000000;
	selp.f64 	%fd519, 0d3FF0000000000000, %fd793, %p90;
	sub.f64 	%fd804, %fd94, %fd519;
	mul.f64 	%fd803, %fd81, 0d3FD0000000000000;
	bra.uni 	$L__BB2_114;
$L__BB2_85:
	add.f64 	%fd109, %fd165, %fd165;
	div.rn.f64 	%fd110, %fd73, %fd109;
	{
	.reg .b32 %temp; 
	mov.b64 	{%temp, %r72}, %fd110;
	}
	and.b32  	%r39, %r72, 2147483647;
	{
	.reg .b32 %temp; 
	mov.b64 	{%r73, %temp}, %fd110;
	}
	mov.b64 	%fd111, {%r73, %r39};
	setp.ltu.f64 	%p17, %fd111, 0d3FE4F92224DD2F1A;
	@%p17 bra 	$L__BB2_87;
	add.f64 	%fd255, %fd111, %fd111;
	cvt.rn.f32.f64 	%f1, %fd255;
	mul.f32 	%f2, %f1, 0f3FB8AA3B;
	cvt.rni.f32.f32 	%f3, %f2;
	cvt.f64.f32 	%fd256, %f3;
	fma.rn.f64 	%fd257, %fd256, 0dBFE62E42FEFA39EF, %fd255;
	fma.rn.f64 	%fd258, %fd257, 0d3E5AE904A4741B81, 0d3E928A27F89B6999;
	fma.rn.f64 	%fd259, %fd258, %fd257, 0d3EC71DE715FF7E07;
	fma.rn.f64 	%fd260, %fd259, %fd257, 0d3EFA019A6B0AC45A;
	fma.rn.f64 	%fd261, %fd260, %fd257, 0d3F2A01A017EED94F;
	fma.rn.f64 	%fd262, %fd261, %fd257, 0d3F56C16C17F2A71B;
	fma.rn.f64 	%fd263, %fd262, %fd257, 0d3F811111111173C4;
	fma.rn.f64 	%fd264, %fd263, %fd257, 0d3FA555555555211A;
	fma.rn.f64 	%fd265, %fd264, %fd257, 0d3FC5555555555540;
	fma.rn.f64 	%fd266, %fd265, %fd257, 0d3FE0000000000005;
	mul.f64 	%fd267, %fd257, %fd266;
	fma.rn.f64 	%fd268, %fd267, %fd257, %fd257;
	ex2.approx.ftz.f32 	%f4, %f3;
	cvt.f64.f32 	%fd269, %f4;
	mov.f64 	%fd270, 0d3FF0000000000000;
	sub.f64 	%fd271, %fd270, %fd269;
	neg.f64 	%fd272, %fd268;
	fma.rn.f64 	%fd273, %fd272, %fd269, %fd271;
	mov.f64 	%fd274, 0d4000000000000000;
	sub.f64 	%fd275, %fd274, %fd273;
	rcp.approx.ftz.f64 	%fd276, %fd275;
	neg.f64 	%fd277, %fd275;
	fma.rn.f64 	%fd278, %fd277, %fd276, 0d3FF0000000000000;
	fma.rn.f64 	%fd279, %fd278, %fd278, %fd278;
	fma.rn.f64 	%fd280, %fd279, %fd276, %fd276;
	fma.rn.f64 	%fd281, %fd280, 0dC000000000000000, 0d3FF0000000000000;
	setp.gt.u32 	%p18, %r39, 1077088193;
	selp.f64 	%fd282, 0d3FF0000000000000, %fd281, %p18;
	copysign.f64 	%fd794, %fd110, %fd282;
	bra.uni 	$L__BB2_88;
$L__BB2_87:
	mul.f64 	%fd283, %fd110, %fd110;
	fma.rn.f64 	%fd284, %fd283, 0dBEF0BC46E2F5E964, 0d3F14359F420AFC3D;
	fma.rn.f64 	%fd285, %fd284, %fd283, 0dBF2DF9F0728C5D84;
	fma.rn.f64 	%fd286, %fd285, %fd283, 0d3F4337D1CEC4F033;
	fma.rn.f64 	%fd287, %fd286, %fd283, 0dBF57D6E9674335B3;
	fma.rn.f64 	%fd288, %fd287, %fd283, 0d3F6D6D000D7AAD3D;
	fma.rn.f64 	%fd289, %fd288, %fd283, 0dBF8226E1F3CF1EF5;
	fma.rn.f64 	%fd290, %fd289, %fd283, 0d3F9664F47EC0C8CF;
	fma.rn.f64 	%fd291, %fd290, %fd283, 0dBFABA1BA1B80AB40;
	fma.rn.f64 	%fd292, %fd291, %fd283, 0d3FC111111110FA4A;
	fma.rn.f64 	%fd293, %fd292, %fd283, 0dBFD5555555555550;
	fma.rn.f64 	%fd294, %fd293, %fd283, 0d0000000000000000;
	fma.rn.f64 	%fd794, %fd294, %fd110, %fd110;
$L__BB2_88:
	add.f64 	%fd295, %fd73, %fd73;
	div.rn.f64 	%fd115, %fd794, %fd295;
	div.rn.f64 	%fd116, %fd74, %fd109;
	{
	.reg .b32 %temp; 
	mov.b64 	{%temp, %r74}, %fd116;
	}
	and.b32  	%r40, %r74, 2147483647;
	{
	.reg .b32 %temp; 
	mov.b64 	{%r75, %temp}, %fd116;
	}
	mov.b64 	%fd117, {%r75, %r40};
	setp.ltu.f64 	%p19, %fd117, 0d3FE4F92224DD2F1A;
	@%p19 bra 	$L__BB2_90;
	add.f64 	%fd296, %fd117, %fd117;
	cvt.rn.f32.f64 	%f5, %fd296;
	mul.f32 	%f6, %f5, 0f3FB8AA3B;
	cvt.rni.f32.f32 	%f7, %f6;
	cvt.f64.f32 	%fd297, %f7;
	fma.rn.f64 	%fd298, %fd297, 0dBFE62E42FEFA39EF, %fd296;
	fma.rn.f64 	%fd299, %fd298, 0d3E5AE904A4741B81, 0d3E928A27F89B6999;
	fma.rn.f64 	%fd300, %fd299, %fd298, 0d3EC71DE715FF7E07;
	fma.rn.f64 	%fd301, %fd300, %fd298, 0d3EFA019A6B0AC45A;
	fma.rn.f64 	%fd302, %fd301, %fd298, 0d3F2A01A017EED94F;
	fma.rn.f64 	%fd303, %fd302, %fd298, 0d3F56C16C17F2A71B;
	fma.rn.f64 	%fd304, %fd303, %fd298, 0d3F811111111173C4;
	fma.rn.f64 	%fd305, %fd304, %fd298, 0d3FA555555555211A;
	fma.rn.f64 	%fd306, %fd305, %fd298, 0d3FC5555555555540;
	fma.rn.f64 	%fd307, %fd306, %fd298, 0d3FE0000000000005;
	mul.f64 	%fd308, %fd298, %fd307;
	fma.rn.f64 	%fd309, %fd308, %fd298, %fd298;
	ex2.approx.ftz.f32 	%f8, %f7;
	cvt.f64.f32 	%fd310, %f8;
	mov.f64 	%fd311, 0d3FF0000000000000;
	sub.f64 	%fd312, %fd311, %fd310;
	neg.f64 	%fd313, %fd309;
	fma.rn.f64 	%fd314, %fd313, %fd310, %fd312;
	mov.f64 	%fd315, 0d4000000000000000;
	sub.f64 	%fd316, %fd315, %fd314;
	rcp.approx.ftz.f64 	%fd317, %fd316;
	neg.f64 	%fd318, %fd316;
	fma.rn.f64 	%fd319, %fd318, %fd317, 0d3FF0000000000000;
	fma.rn.f64 	%fd320, %fd319, %fd319, %fd319;
	fma.rn.f64 	%fd321, %fd320, %fd317, %fd317;
	fma.rn.f64 	%fd322, %fd321, 0dC000000000000000, 0d3FF0000000000000;
	setp.gt.u32 	%p20, %r40, 1077088193;
	selp.f64 	%fd323, 0d3FF0000000000000, %fd322, %p20;
	copysign.f64 	%fd795, %fd116, %fd323;
	bra.uni 	$L__BB2_91;
$L__BB2_90:
	mul.f64 	%fd324, %fd116, %fd116;
	fma.rn.f64 	%fd325, %fd324, 0dBEF0BC46E2F5E964, 0d3F14359F420AFC3D;
	fma.rn.f64 	%fd326, %fd325, %fd324, 0dBF2DF9F0728C5D84;
	fma.rn.f64 	%fd327, %fd326, %fd324, 0d3F4337D1CEC4F033;
	fma.rn.f64 	%fd328, %fd327, %fd324, 0dBF57D6E9674335B3;
	fma.rn.f64 	%fd329, %fd328, %fd324, 0d3F6D6D000D7AAD3D;
	fma.rn.f64 	%fd330, %fd329, %fd324, 0dBF8226E1F3CF1EF5;
	fma.rn.f64 	%fd331, %fd330, %fd324, 0d3F9664F47EC0C8CF;
	fma.rn.f64 	%fd332, %fd331, %fd324, 0dBFABA1BA1B80AB40;
	fma.rn.f64 	%fd333, %fd332, %fd324, 0d3FC111111110FA4A;
	fma.rn.f64 	%fd334, %fd333, %fd324, 0dBFD5555555555550;
	fma.rn.f64 	%fd335, %fd334, %fd324, 0d0000000000000000;
	fma.rn.f64 	%fd795, %fd335, %fd116, %fd116;
$L__BB2_91:
	setp.neu.f64 	%p21, %fd1, 0d7FF0000000000000;
	add.f64 	%fd336, %fd74, %fd74;
	div.rn.f64 	%fd337, %fd795, %fd336;
	add.f64 	%fd802, %fd115, %fd337;
	div.rn.f64 	%fd338, %fd20, %fd15;
	sub.f64 	%fd339, %fd115, %fd337;
	mul.f64 	%fd803, %fd338, %fd339;
	@%p21 bra 	$L__BB2_93;
	mov.f64 	%fd345, 0d0000000000000000;
	mul.rn.f64 	%fd796, %fd164, %fd345;
	mov.b32 	%r248, 0;
	bra.uni 	$L__BB2_95;
$L__BB2_93:
	mul.f64 	%fd340, %fd164, 0d3FE45F306DC9C883;
	cvt.rni.s32.f64 	%r248, %fd340;
	cvt.rn.f64.s32 	%fd341, %r248;
	fma.rn.f64 	%fd342, %fd341, 0dBFF921FB54442D18, %fd164;
	fma.rn.f64 	%fd343, %fd341, 0dBC91A62633145C00, %fd342;
	fma.rn.f64 	%fd796, %fd341, 0dB97B839A252049C0, %fd343;
	setp.ltu.f64 	%p22, %fd1, 0d41E0000000000000;
	@%p22 bra 	$L__BB2_95;
	{ // callseq 9, 0
	.param .b64 param0;
	st.param.f64 	[param0], %fd164;
	.param .align 16 .b8 retval0[16];
	call.uni (retval0), 
	__internal_trig_reduction_slowpathd, 
	(
	param0
	);
	ld.param.f64 	%fd796, [retval0];
	ld.param.b32 	%r248, [retval0+8];
	} // callseq 9
$L__BB2_95:
	shl.b32 	%r78, %r248, 6;
	cvt.u64.u32 	%rd13, %r78;
	and.b64  	%rd14, %rd13, 64;
	add.s64 	%rd16, %rd3, %rd14;
	mul.rn.f64 	%fd346, %fd796, %fd796;
	and.b32  	%r79, %r248, 1;
	setp.eq.b32 	%p23, %r79, 1;
	selp.f64 	%fd347, 0dBDA8FF8320FD8164, 0d3DE5DB65F9785EBA, %p23;
	ld.global.nc.v2.f64 	{%fd348, %fd349}, [%rd16];
	fma.rn.f64 	%fd350, %fd347, %fd346, %fd348;
	fma.rn.f64 	%fd351, %fd350, %fd346, %fd349;
	ld.global.nc.v2.f64 	{%fd352, %fd353}, [%rd16+16];
	fma.rn.f64 	%fd354, %fd351, %fd346, %fd352;
	fma.rn.f64 	%fd355, %fd354, %fd346, %fd353;
	ld.global.nc.v2.f64 	{%fd356, %fd357}, [%rd16+32];
	fma.rn.f64 	%fd358, %fd355, %fd346, %fd356;
	fma.rn.f64 	%fd359, %fd358, %fd346, %fd357;
	fma.rn.f64 	%fd360, %fd359, %fd796, %fd796;
	fma.rn.f64 	%fd361, %fd359, %fd346, 0d3FF0000000000000;
	selp.f64 	%fd362, %fd361, %fd360, %p23;
	and.b32  	%r80, %r248, 2;
	setp.eq.s32 	%p24, %r80, 0;
	mov.f64 	%fd363, 0d0000000000000000;
	sub.f64 	%fd364, %fd363, %fd362;
	selp.f64 	%fd127, %fd362, %fd364, %p24;
	{
	.reg .b32 %temp; 
	mov.b64 	{%temp, %r44}, %fd127;
	}
	mov.f64 	%fd365, 0d4000000000000000;
	{
	.reg .b32 %temp; 
	mov.b64 	{%temp, %r81}, %fd365;
	}
	and.b32  	%r46, %r81, 2146435072;
	setp.eq.s32 	%p25, %r46, 1062207488;
	abs.f64 	%fd128, %fd127;
	{ // callseq 10, 0
	.param .b64 param0;
	st.param.f64 	[param0], %fd128;
	.param .b64 retval0;
	call.uni (retval0), 
	__internal_accurate_pow, 
	(
	param0
	);
	ld.param.f64 	%fd366, [retval0];
	} // callseq 10
	setp.lt.s32 	%p26, %r44, 0;
	neg.f64 	%fd368, %fd366;
	selp.f64 	%fd369, %fd368, %fd366, %p25;
	selp.f64 	%fd798, %fd369, %fd366, %p26;
	setp.neu.f64 	%p27, %fd127, 0d0000000000000000;
	@%p27 bra 	$L__BB2_97;
	setp.eq.s32 	%p28, %r46, 1062207488;
	selp.b32 	%r82, %r44, 0, %p28;
	setp.lt.s32 	%p29, %r81, 0;
	or.b32  	%r83, %r82, 2146435072;
	selp.b32 	%r84, %r83, %r82, %p29;
	mov.b32 	%r85, 0;
	mov.b64 	%fd798, {%r85, %r84};
$L__BB2_97:
	add.f64 	%fd370, %fd127, 0d4000000000000000;
	{
	.reg .b32 %temp; 
	mov.b64 	{%temp, %r86}, %fd370;
	}
	and.b32  	%r87, %r86, 2146435072;
	setp.ne.s32 	%p30, %r87, 2146435072;
	@%p30 bra 	$L__BB2_102;
	setp.num.f64 	%p31, %fd127, %fd127;
	@%p31 bra 	$L__BB2_100;
	mov.f64 	%fd371, 0d4000000000000000;
	add.rn.f64 	%fd798, %fd127, %fd371;
	bra.uni 	$L__BB2_102;
$L__BB2_100:
	setp.neu.f64 	%p32, %fd128, 0d7FF0000000000000;
	@%p32 bra 	$L__BB2_102;
	setp.lt.s32 	%p33, %r44, 0;
	setp.eq.s32 	%p34, %r46, 1062207488;
	setp.lt.s32 	%p35, %r81, 0;
	selp.b32 	%r89, 0, 2146435072, %p35;
	and.b32  	%r90, %r81, 2147483647;
	setp.ne.s32 	%p36, %r90, 1071644672;
	or.b32  	%r91, %r89, -2147483648;
	selp.b32 	%r92, %r91, %r89, %p36;
	selp.b32 	%r93, %r92, %r89, %p34;
	selp.b32 	%r94, %r93, %r89, %p33;
	mov.b32 	%r95, 0;
	mov.b64 	%fd798, {%r95, %r94};
$L__BB2_102:
	setp.neu.f64 	%p37, %fd1, 0d7FF0000000000000;
	setp.eq.f64 	%p38, %fd127, 0d3FF0000000000000;
	selp.f64 	%fd135, 0d3FF0000000000000, %fd798, %p38;
	@%p37 bra 	$L__BB2_104;
	mov.f64 	%fd377, 0d0000000000000000;
	mul.rn.f64 	%fd799, %fd164, %fd377;
	mov.b32 	%r249, 0;
	bra.uni 	$L__BB2_106;
$L__BB2_104:
	mul.f64 	%fd372, %fd164, 0d3FE45F306DC9C883;
	cvt.rni.s32.f64 	%r249, %fd372;
	cvt.rn.f64.s32 	%fd373, %r249;
	fma.rn.f64 	%fd374, %fd373, 0dBFF921FB54442D18, %fd164;
	fma.rn.f64 	%fd375, %fd373, 0dBC91A62633145C00, %fd374;
	fma.rn.f64 	%fd799, %fd373, 0dB97B839A252049C0, %fd375;
	setp.ltu.f64 	%p39, %fd1, 0d41E0000000000000;
	@%p39 bra 	$L__BB2_106;
	{ // callseq 11, 0
	.param .b64 param0;
	st.param.f64 	[param0], %fd164;
	.param .align 16 .b8 retval0[16];
	call.uni (retval0), 
	__internal_trig_reduction_slowpathd, 
	(
	param0
	);
	ld.param.f64 	%fd799, [retval0];
	ld.param.b32 	%r249, [retval0+8];
	} // callseq 11
$L__BB2_106:
	setp.eq.s32 	%p40, %r46, 1062207488;
	shl.b32 	%r99, %r249, 6;
	cvt.u64.u32 	%rd17, %r99;
	and.b64  	%rd18, %rd17, 64;
	mov.u64 	%rd19, __cudart_sin_cos_coeffs;
	add.s64 	%rd20, %rd19, %rd18;
	mul.rn.f64 	%fd378, %fd799, %fd799;
	and.b32  	%r100, %r249, 1;
	setp.eq.b32 	%p41, %r100, 1;
	selp.f64 	%fd379, 0dBDA8FF8320FD8164, 0d3DE5DB65F9785EBA, %p41;
	ld.global.nc.v2.f64 	{%fd380, %fd381}, [%rd20];
	fma.rn.f64 	%fd382, %fd379, %fd378, %fd380;
	fma.rn.f64 	%fd383, %fd382, %fd378, %fd381;
	ld.global.nc.v2.f64 	{%fd384, %fd385}, [%rd20+16];
	fma.rn.f64 	%fd386, %fd383, %fd378, %fd384;
	fma.rn.f64 	%fd387, %fd386, %fd378, %fd385;
	ld.global.nc.v2.f64 	{%fd388, %fd389}, [%rd20+32];
	fma.rn.f64 	%fd390, %fd387, %fd378, %fd388;
	fma.rn.f64 	%fd391, %fd390, %fd378, %fd389;
	fma.rn.f64 	%fd392, %fd391, %fd799, %fd799;
	fma.rn.f64 	%fd393, %fd391, %fd378, 0d3FF0000000000000;
	selp.f64 	%fd394, %fd393, %fd392, %p41;
	and.b32  	%r101, %r249, 2;
	setp.eq.s32 	%p42, %r101, 0;
	mov.f64 	%fd395, 0d0000000000000000;
	sub.f64 	%fd396, %fd395, %fd394;
	selp.f64 	%fd397, %fd394, %fd396, %p42;
	mul.f64 	%fd398, %fd397, %fd397;
	mul.f64 	%fd399, %fd167, %fd398;
	div.rn.f64 	%fd140, %fd399, %fd20;
	{
	.reg .b32 %temp; 
	mov.b64 	{%temp, %r50}, %fd140;
	}
	abs.f64 	%fd141, %fd140;
	{ // callseq 12, 0
	.param .b64 param0;
	st.param.f64 	[param0], %fd141;
	.param .b64 retval0;
	call.uni (retval0), 
	__internal_accurate_pow, 
	(
	param0
	);
	ld.param.f64 	%fd400, [retval0];
	} // callseq 12
	setp.lt.s32 	%p43, %r50, 0;
	neg.f64 	%fd402, %fd400;
	selp.f64 	%fd403, %fd402, %fd400, %p40;
	selp.f64 	%fd801, %fd403, %fd400, %p43;
	setp.neu.f64 	%p44, %fd140, 0d0000000000000000;
	@%p44 bra 	$L__BB2_108;
	setp.eq.s32 	%p45, %r46, 1062207488;
	selp.b32 	%r102, %r50, 0, %p45;
	setp.lt.s32 	%p46, %r81, 0;
	or.b32  	%r103, %r102, 2146435072;
	selp.b32 	%r104, %r103, %r102, %p46;
	mov.b32 	%r105, 0;
	mov.b64 	%fd801, {%r105, %r104};
$L__BB2_108:
	add.f64 	%fd404, %fd140, 0d4000000000000000;
	{
	.reg .b32 %temp; 
	mov.b64 	{%temp, %r106}, %fd404;
	}
	and.b32  	%r107, %r106, 2146435072;
	setp.ne.s32 	%p47, %r107, 2146435072;
	@%p47 bra 	$L__BB2_113;
	setp.num.f64 	%p48, %fd140, %fd140;
	@%p48 bra 	$L__BB2_111;
	mov.f64 	%fd405, 0d4000000000000000;
	add.rn.f64 	%fd801, %fd140, %fd405;
	bra.uni 	$L__BB2_113;
$L__BB2_111:
	setp.neu.f64 	%p49, %fd141, 0d7FF0000000000000;
	@%p49 bra 	$L__BB2_113;
	setp.lt.s32 	%p50, %r50, 0;
	setp.eq.s32 	%p51, %r46, 1062207488;
	setp.lt.s32 	%p52, %r81, 0;
	selp.b32 	%r109, 0, 2146435072, %p52;
	and.b32  	%r110, %r81, 2147483647;
	setp.ne.s32 	%p53, %r110, 1071644672;
	or.b32  	%r111, %r109, -2147483648;
	selp.b32 	%r112, %r111, %r109, %p53;
	selp.b32 	%r113, %r112, %r109, %p51;
	selp.b32 	%r114, %r113, %r109, %p50;
	mov.b32 	%r115, 0;
	mov.b64 	%fd801, {%r115, %r114};
$L__BB2_113:
	setp.eq.f64 	%p54, %fd140, 0d3FF0000000000000;
	selp.f64 	%fd406, 0d3FF0000000000000, %fd801, %p54;
	sub.f64 	%fd804, %fd135, %fd406;
$L__BB2_114:
	setp.neu.f64 	%p139, %fd1, 0d7FF0000000000000;
	@%p139 bra 	$L__BB2_116;
	mov.f64 	%fd742, 0d0000000000000000;
	mul.rn.f64 	%fd805, %fd164, %fd742;
	mov.b32 	%r250, 0;
	bra.uni 	$L__BB2_118;
$L__BB2_116:
	mul.f64 	%fd737, %fd164, 0d3FE45F306DC9C883;
	cvt.rni.s32.f64 	%r250, %fd737;
	cvt.rn.f64.s32 	%fd738, %r250;
	fma.rn.f64 	%fd739, %fd738, 0dBFF921FB54442D18, %fd164;
	fma.rn.f64 	%fd740, %fd738, 0dBC91A62633145C00, %fd739;
	fma.rn.f64 	%fd805, %fd738, 0dB97B839A252049C0, %fd740;
	setp.ltu.f64 	%p140, %fd1, 0d41E0000000000000;
	@%p140 bra 	$L__BB2_118;
	{ // callseq 21, 0
	.param .b64 param0;
	st.param.f64 	[param0], %fd164;
	.param .align 16 .b8 retval0[16];
	call.uni (retval0), 
	__internal_trig_reduction_slowpathd, 
	(
	param0
	);
	ld.param.f64 	%fd805, [retval0];
	ld.param.b32 	%r250, [retval0+8];
	} // callseq 21
$L__BB2_118:
	shl.b32 	%r221, %r250, 6;
	cvt.u64.u32 	%rd37, %r221;
	and.b64  	%rd38, %rd37, 64;
	mov.u64 	%rd39, __cudart_sin_cos_coeffs;
	add.s64 	%rd40, %rd39, %rd38;
	mul.rn.f64 	%fd743, %fd805, %fd805;
	and.b32  	%r222, %r250, 1;
	setp.eq.b32 	%p141, %r222, 1;
	selp.f64 	%fd744, 0dBDA8FF8320FD8164, 0d3DE5DB65F9785EBA, %p141;
	ld.global.nc.v2.f64 	{%fd745, %fd746}, [%rd40];
	fma.rn.f64 	%fd747, %fd744, %fd743, %fd745;
	fma.rn.f64 	%fd748, %fd747, %fd743, %fd746;
	ld.global.nc.v2.f64 	{%fd749, %fd750}, [%rd40+16];
	fma.rn.f64 	%fd751, %fd748, %fd743, %fd749;
	fma.rn.f64 	%fd752, %fd751, %fd743, %fd750;
	ld.global.nc.v2.f64 	{%fd753, %fd754}, [%rd40+32];
	fma.rn.f64 	%fd755, %fd752, %fd743, %fd753;
	fma.rn.f64 	%fd756, %fd755, %fd743, %fd754;
	fma.rn.f64 	%fd757, %fd756, %fd805, %fd805;
	fma.rn.f64 	%fd758, %fd756, %fd743, 0d3FF0000000000000;
	selp.f64 	%fd759, %fd758, %fd757, %p141;
	and.b32  	%r223, %r250, 2;
	setp.eq.s32 	%p142, %r223, 0;
	mov.f64 	%fd760, 0d0000000000000000;
	sub.f64 	%fd761, %fd760, %fd759;
	selp.f64 	%fd156, %fd759, %fd761, %p142;
	{
	.reg .b32 %temp; 
	mov.b64 	{%temp, %r54}, %fd156;
	}
	mov.f64 	%fd762, 0d4000000000000000;
	{
	.reg .b32 %temp; 
	mov.b64 	{%temp, %r224}, %fd762;
	}
	and.b32  	%r56, %r224, 2146435072;
	setp.eq.s32 	%p143, %r56, 1062207488;
	abs.f64 	%fd157, %fd156;
	{ // callseq 22, 0
	.param .b64 param0;
	st.param.f64 	[param0], %fd157;
	.param .b64 retval0;
	call.uni (retval0), 
	__internal_accurate_pow, 
	(
	param0
	);
	ld.param.f64 	%fd763, [retval0];
	} // callseq 22
	setp.lt.s32 	%p144, %r54, 0;
	neg.f64 	%fd765, %fd763;
	selp.f64 	%fd766, %fd765, %fd763, %p143;
	selp.f64 	%fd807, %fd766, %fd763, %p144;
	setp.neu.f64 	%p145, %fd156, 0d0000000000000000;
	@%p145 bra 	$L__BB2_120;
	setp.eq.s32 	%p146, %r56, 1062207488;
	selp.b32 	%r225, %r54, 0, %p146;
	setp.lt.s32 	%p147, %r224, 0;
	or.b32  	%r226, %r225, 2146435072;
	selp.b32 	%r227, %r226, %r225, %p147;
	mov.b32 	%r228, 0;
	mov.b64 	%fd807, {%r228, %r227};
$L__BB2_120:
	add.f64 	%fd767, %fd156, 0d4000000000000000;
	{
	.reg .b32 %temp; 
	mov.b64 	{%temp, %r229}, %fd767;
	}
	and.b32  	%r230, %r229, 2146435072;
	setp.ne.s32 	%p148, %r230, 2146435072;
	@%p148 bra 	$L__BB2_125;
	setp.num.f64 	%p149, %fd156, %fd156;
	@%p149 bra 	$L__BB2_123;
	mov.f64 	%fd768, 0d4000000000000000;
	add.rn.f64 	%fd807, %fd156, %fd768;
	bra.uni 	$L__BB2_125;
$L__BB2_123:
	setp.neu.f64 	%p150, %fd157, 0d7FF0000000000000;
	@%p150 bra 	$L__BB2_125;
	setp.lt.s32 	%p151, %r54, 0;
	setp.eq.s32 	%p152, %r56, 1062207488;
	setp.lt.s32 	%p153, %r224, 0;
	selp.b32 	%r232, 0, 2146435072, %p153;
	and.b32  	%r233, %r224, 2147483647;
	setp.ne.s32 	%p154, %r233, 1071644672;
	or.b32  	%r234, %r232, -2147483648;
	selp.b32 	%r235, %r234, %r232, %p154;
	selp.b32 	%r236, %r235, %r232, %p152;
	selp.b32 	%r237, %r236, %r232, %p151;
	mov.b32 	%r238, 0;
	mov.b64 	%fd807, {%r238, %r237};
$L__BB2_125:
	setp.eq.f64 	%p155, %fd156, 0d3FF0000000000000;
	selp.f64 	%fd769, 0d3FF0000000000000, %fd807, %p155;
	mul.f64 	%fd770, %fd802, %fd769;
	fma.rn.f64 	%fd771, %fd803, %fd804, %fd770;
	st.param.f64 	[func_retval0], %fd771;
	ret;

}
.func  (.param .b64 func_retval0) _Z10coupled_fpddddd(
	.param .b64 _Z10coupled_fpddddd_param_0,
	.param .b64 _Z10coupled_fpddddd_param_1,
	.param .b64 _Z10coupled_fpddddd_param_2,
	.param .b64 _Z10coupled_fpddddd_param_3,
	.param .b64 _Z10coupled_fpddddd_param_4
)
{
	.reg .pred 	%p<19>;
	.reg .b32 	%r<40>;
	.reg .b32 	%f<9>;
	.reg .b64 	%rd<13>;
	.reg .b64 	%fd<225>;

	ld.param.f64 	%fd38, [_Z10coupled_fpddddd_param_0];
	ld.param.f64 	%fd39, [_Z10coupled_fpddddd_param_1];
	ld.param.f64 	%fd40, [_Z10coupled_fpddddd_param_2];
	ld.param.f64 	%fd41, [_Z10coupled_fpddddd_param_3];
	ld.param.f64 	%fd42, [_Z10coupled_fpddddd_param_4];
	abs.f64 	%fd1, %fd38;
	setp.neu.f64 	%p1, %fd1, 0d7FF0000000000000;
	@%p1 bra 	$L__BB3_2;
	mov.f64 	%fd48, 0d0000000000000000;
	mul.rn.f64 	%fd217, %fd38, %fd48;
	mov.b32 	%r36, 1;
	bra.uni 	$L__BB3_5;
$L__BB3_2:
	mul.f64 	%fd43, %fd38, 0d3FE45F306DC9C883;
	cvt.rni.s32.f64 	%r35, %fd43;
	cvt.rn.f64.s32 	%fd44, %r35;
	fma.rn.f64 	%fd45, %fd44, 0dBFF921FB54442D18, %fd38;
	fma.rn.f64 	%fd46, %fd44, 0dBC91A62633145C00, %fd45;
	fma.rn.f64 	%fd217, %fd44, 0dB97B839A252049C0, %fd46;
	setp.ltu.f64 	%p2, %fd1, 0d41E0000000000000;
	@%p2 bra 	$L__BB3_4;
	{ // callseq 23, 0
	.param .b64 param0;
	st.param.f64 	[param0], %fd38;
	.param .align 16 .b8 retval0[16];
	call.uni (retval0), 
	__internal_trig_reduction_slowpathd, 
	(
	param0
	);
	ld.param.f64 	%fd217, [retval0];
	ld.param.b32 	%r35, [retval0+8];
	} // callseq 23
$L__BB3_4:
	add.s32 	%r36, %r35, 1;
$L__BB3_5:
	shl.b32 	%r18, %r36, 6;
	cvt.u64.u32 	%rd1, %r18;
	and.b64  	%rd2, %rd1, 64;
	mov.u64 	%rd3, __cudart_sin_cos_coeffs;
	add.s64 	%rd4, %rd3, %rd2;
	mul.rn.f64 	%fd49, %fd217, %fd217;
	and.b32  	%r19, %r36, 1;
	setp.eq.b32 	%p3, %r19, 1;
	selp.f64 	%fd50, 0dBDA8FF8320FD8164, 0d3DE5DB65F9785EBA, %p3;
	ld.global.nc.v2.f64 	{%fd51, %fd52}, [%rd4];
	fma.rn.f64 	%fd53, %fd50, %fd49, %fd51;
	fma.rn.f64 	%fd54, %fd53, %fd49, %fd52;
	ld.global.nc.v2.f64 	{%fd55, %fd56}, [%rd4+16];
	fma.rn.f64 	%fd57, %fd54, %fd49, %fd55;
	fma.rn.f64 	%fd58, %fd57, %fd49, %fd56;
	ld.global.nc.v2.f64 	{%fd59, %fd60}, [%rd4+32];
	fma.rn.f64 	%fd61, %fd58, %fd49, %fd59;
	fma.rn.f64 	%fd62, %fd61, %fd49, %fd60;
	fma.rn.f64 	%fd63, %fd62, %fd217, %fd217;
	fma.rn.f64 	%fd64, %fd62, %fd49, 0d3FF0000000000000;
	selp.f64 	%fd65, %fd64, %fd63, %p3;
	and.b32  	%r20, %r36, 2;
	setp.eq.s32 	%p4, %r20, 0;
	mov.f64 	%fd66, 0d0000000000000000;
	sub.f64 	%fd67, %fd66, %fd65;
	selp.f64 	%fd7, %fd65, %fd67, %p4;
	add.f64 	%fd8, %fd38, %fd38;
	abs.f64 	%fd9, %fd8;
	setp.neu.f64 	%p5, %fd9, 0d7FF0000000000000;
	@%p5 bra 	$L__BB3_7;
	mov.f64 	%fd73, 0d0000000000000000;
	mul.rn.f64 	%fd219, %fd8, %fd73;
	mov.b32 	%r38, 1;
	bra.uni 	$L__BB3_10;
$L__BB3_7:
	mul.f64 	%fd68, %fd8, 0d3FE45F306DC9C883;
	cvt.rni.s32.f64 	%r37, %fd68;
	cvt.rn.f64.s32 	%fd69, %r37;
	fma.rn.f64 	%fd70, %fd69, 0dBFF921FB54442D18, %fd8;
	fma.rn.f64 	%fd71, %fd69, 0dBC91A62633145C00, %fd70;
	fma.rn.f64 	%fd219, %fd69, 0dB97B839A252049C0, %fd71;
	setp.ltu.f64 	%p6, %fd9, 0d41E0000000000000;
	@%p6 bra 	$L__BB3_9;
	{ // callseq 24, 0
	.param .b64 param0;
	st.param.f64 	[param0], %fd8;
	.param .align 16 .b8 retval0[16];
	call.uni (retval0), 
	__internal_trig_reduction_slowpathd, 
	(
	param0
	);
	ld.param.f64 	%fd219, [retval0];
	ld.param.b32 	%r37, [retval0+8];
	} // callseq 24
$L__BB3_9:
	add.s32 	%r38, %r37, 1;
$L__BB3_10:
	setp.neu.f64 	%p7, %fd1, 0d7FF0000000000000;
	shl.b32 	%r23, %r38, 6;
	cvt.u64.u32 	%rd5, %r23;
	and.b64  	%rd6, %rd5, 64;
	add.s64 	%rd8, %rd3, %rd6;
	mul.rn.f64 	%fd74, %fd219, %fd219;
	and.b32  	%r24, %r38, 1;
	setp.eq.b32 	%p8, %r24, 1;
	selp.f64 	%fd75, 0dBDA8FF8320FD8164, 0d3DE5DB65F9785EBA, %p8;
	ld.global.nc.v2.f64 	{%fd76, %fd77}, [%rd8];
	fma.rn.f64 	%fd78, %fd75, %fd74, %fd76;
	fma.rn.f64 	%fd79, %fd78, %fd74, %fd77;
	ld.global.nc.v2.f64 	{%fd80, %fd81}, [%rd8+16];
	fma.rn.f64 	%fd82, %fd79, %fd74, %fd80;
	fma.rn.f64 	%fd83, %fd82, %fd74, %fd81;
	ld.global.nc.v2.f64 	{%fd84, %fd85}, [%rd8+32];
	fma.rn.f64 	%fd86, %fd83, %fd74, %fd84;
	fma.rn.f64 	%fd87, %fd86, %fd74, %fd85;
	fma.rn.f64 	%fd88, %fd87, %fd219, %fd219;
	fma.rn.f64 	%fd89, %fd87, %fd74, 0d3FF0000000000000;
	selp.f64 	%fd90, %fd89, %fd88, %p8;
	and.b32  	%r25, %r38, 2;
	setp.eq.s32 	%p9, %r25, 0;
	mov.f64 	%fd91, 0d0000000000000000;
	sub.f64 	%fd92, %fd91, %fd90;
	selp.f64 	%fd93, %fd90, %fd92, %p9;
	add.f64 	%fd94, %fd42, %fd42;
	mul.f64 	%fd95, %fd94, %fd93;
	add.f64 	%fd96, %fd7, %fd7;
	sub.f64 	%fd97, %fd95, %fd96;
	sub.f64 	%fd15, %fd97, %fd40;
	@%p7 bra 	$L__BB3_12;
	mov.f64 	%fd103, 0d0000000000000000;
	mul.rn.f64 	%fd220, %fd38, %fd103;
	mov.b32 	%r39, 0;
	bra.uni 	$L__BB3_14;
$L__BB3_12:
	mul.f64 	%fd98, %fd38, 0d3FE45F306DC9C883;
	cvt.rni.s32.f64 	%r39, %fd98;
	cvt.rn.f64.s32 	%fd99, %r39;
	fma.rn.f64 	%fd100, %fd99, 0dBFF921FB54442D18, %fd38;
	fma.rn.f64 	%fd101, %fd99, 0dBC91A62633145C00, %fd100;
	fma.rn.f64 	%fd220, %fd99, 0dB97B839A252049C0, %fd101;
	setp.ltu.f64 	%p10, %fd1, 0d41E0000000000000;
	@%p10 bra 	$L__BB3_14;
	{ // callseq 25, 0
	.param .b64 param0;
	st.param.f64 	[param0], %fd38;
	.param .align 16 .b8 retval0[16];
	call.uni (retval0), 
	__internal_trig_reduction_slowpathd, 
	(
	param0
	);
	ld.param.f64 	%fd220, [retval0];
	ld.param.b32 	%r39, [retval0+8];
	} // callseq 25
$L__BB3_14:
	shl.b32 	%r28, %r39, 6;
	cvt.u64.u32 	%rd9, %r28;
	and.b64  	%rd10, %rd9, 64;
	add.s64 	%rd12, %rd3, %rd10;
	mul.rn.f64 	%fd104, %fd220, %fd220;
	and.b32  	%r29, %r39, 1;
	setp.eq.b32 	%p11, %r29, 1;
	selp.f64 	%fd105, 0dBDA8FF8320FD8164, 0d3DE5DB65F9785EBA, %p11;
	ld.global.nc.v2.f64 	{%fd106, %fd107}, [%rd12];
	fma.rn.f64 	%fd108, %fd105, %fd104, %fd106;
	fma.rn.f64 	%fd109, %fd108, %fd104, %fd107;
	ld.global.nc.v2.f64 	{%fd110, %fd111}, [%rd12+16];
	fma.rn.f64 	%fd112, %fd109, %fd104, %fd110;
	fma.rn.f64 	%fd113, %fd112, %fd104, %fd111;
	ld.global.nc.v2.f64 	{%fd114, %fd115}, [%rd12+32];
	fma.rn.f64 	%fd116, %fd113, %fd104, %fd114;
	fma.rn.f64 	%fd117, %fd116, %fd104, %fd115;
	fma.rn.f64 	%fd118, %fd117, %fd220, %fd220;
	fma.rn.f64 	%fd119, %fd117, %fd104, 0d3FF0000000000000;
	selp.f64 	%fd120, %fd119, %fd118, %p11;
	and.b32  	%r30, %r39, 2;
	setp.eq.s32 	%p12, %r30, 0;
	mov.f64 	%fd121, 0d0000000000000000;
	sub.f64 	%fd122, %fd121, %fd120;
	selp.f64 	%fd123, %fd120, %fd122, %p12;
	abs.f64 	%fd124, %fd123;
	mul.f64 	%fd125, %fd41, %fd124;
	add.f64 	%fd20, %fd15, %fd125;
	sub.f64 	%fd21, %fd15, %fd125;
	abs.f64 	%fd126, %fd21;
	setp.geu.f64 	%p13, %fd126, 0d3D719799812DEA11;
	@%p13 bra 	$L__BB3_16;
	add.f64 	%fd169, %fd39, %fd39;
	rcp.rn.f64 	%fd222, %fd169;
	bra.uni 	$L__BB3_20;
$L__BB3_16:
	add.f64 	%fd127, %fd39, %fd39;
	div.rn.f64 	%fd23, %fd21, %fd127;
	{
	.reg .b32 %temp; 
	mov.b64 	{%temp, %r31}, %fd23;
	}
	and.b32  	%r14, %r31, 2147483647;
	{
	.reg .b32 %temp; 
	mov.b64 	{%r32, %temp}, %fd23;
	}
	mov.b64 	%fd24, {%r32, %r14};
	setp.ltu.f64 	%p14, %fd24, 0d3FE4F92224DD2F1A;
	@%p14 bra 	$L__BB3_18;
	add.f64 	%fd128, %fd24, %fd24;
	cvt.rn.f32.f64 	%f1, %fd128;
	mul.f32 	%f2, %f1, 0f3FB8AA3B;
	cvt.rni.f32.f32 	%f3, %f2;
	cvt.f64.f32 	%fd129, %f3;
	fma.rn.f64 	%fd130, %fd129, 0dBFE62E42FEFA39EF, %fd128;
	fma.rn.f64 	%fd131, %fd130, 0d3E5AE904A4741B81, 0d3E928A27F89B6999;
	fma.rn.f64 	%fd132, %fd131, %fd130, 0d3EC71DE715FF7E07;
	fma.rn.f64 	%fd133, %fd132, %fd130, 0d3EFA019A6B0AC45A;
	fma.rn.f64 	%fd134, %fd133, %fd130, 0d3F2A01A017EED94F;
	fma.rn.f64 	%fd135, %fd134, %fd130, 0d3F56C16C17F2A71B;
	fma.rn.f64 	%fd136, %fd135, %fd130, 0d3F811111111173C4;
	fma.rn.f64 	%fd137, %fd136, %fd130, 0d3FA555555555211A;
	fma.rn.f64 	%fd138, %fd137, %fd130, 0d3FC5555555555540;
	fma.rn.f64 	%fd139, %fd138, %fd130, 0d3FE0000000000005;
	mul.f64 	%fd140, %fd130, %fd139;
	fma.rn.f64 	%fd141, %fd140, %fd130, %fd130;
	ex2.approx.ftz.f32 	%f4, %f3;
	cvt.f64.f32 	%fd142, %f4;
	mov.f64 	%fd143, 0d3FF0000000000000;
	sub.f64 	%fd144, %fd143, %fd142;
	neg.f64 	%fd145, %fd141;
	fma.rn.f64 	%fd146, %fd145, %fd142, %fd144;
	mov.f64 	%fd147, 0d4000000000000000;
	sub.f64 	%fd148, %fd147, %fd146;
	rcp.approx.ftz.f64 	%fd149, %fd148;
	neg.f64 	%fd150, %fd148;
	fma.rn.f64 	%fd151, %fd150, %fd149, 0d3FF0000000000000;
	fma.rn.f64 	%fd152, %fd151, %fd151, %fd151;
	fma.rn.f64 	%fd153, %fd152, %fd149, %fd149;
	fma.rn.f64 	%fd154, %fd153, 0dC000000000000000, 0d3FF0000000000000;
	setp.gt.u32 	%p15, %r14, 1077088193;
	selp.f64 	%fd155, 0d3FF0000000000000, %fd154, %p15;
	copysign.f64 	%fd221, %fd23, %fd155;
	bra.uni 	$L__BB3_19;
$L__BB3_18:
	mul.f64 	%fd156, %fd23, %fd23;
	fma.rn.f64 	%fd157, %fd156, 0dBEF0BC46E2F5E964, 0d3F14359F420AFC3D;
	fma.rn.f64 	%fd158, %fd157, %fd156, 0dBF2DF9F0728C5D84;
	fma.rn.f64 	%fd159, %fd158, %fd156, 0d3F4337D1CEC4F033;
	fma.rn.f64 	%fd160, %fd159, %fd156, 0dBF57D6E9674335B3;
	fma.rn.f64 	%fd161, %fd160, %fd156, 0d3F6D6D000D7AAD3D;
	fma.rn.f64 	%fd162, %fd161, %fd156, 0dBF8226E1F3CF1EF5;
	fma.rn.f64 	%fd163, %fd162, %fd156, 0d3F9664F47EC0C8CF;
	fma.rn.f64 	%fd164, %fd163, %fd156, 0dBFABA1BA1B80AB40;
	fma.rn.f64 	%fd165, %fd164, %fd156, 0d3FC111111110FA4A;
	fma.rn.f64 	%fd166, %fd165, %fd156, 0dBFD5555555555550;
	fma.rn.f64 	%fd167, %fd166, %fd156, 0d0000000000000000;
	fma.rn.f64 	%fd221, %fd167, %fd23, %fd23;
$L__BB3_19:
	add.f64 	%fd168, %fd21, %fd21;
	div.rn.f64 	%fd222, %fd221, %fd168;
$L__BB3_20:
	abs.f64 	%fd170, %fd20;
	setp.geu.f64 	%p16, %fd170, 0d3D719799812DEA11;
	@%p16 bra 	$L__BB3_22;
	add.f64 	%fd213, %fd39, %fd39;
	rcp.rn.f64 	%fd224, %fd213;
	bra.uni 	$L__BB3_26;
$L__BB3_22:
	add.f64 	%fd171, %fd39, %fd39;
	div.rn.f64 	%fd31, %fd20, %fd171;
	{
	.reg .b32 %temp; 
	mov.b64 	{%temp, %r33}, %fd31;
	}
	and.b32  	%r15, %r33, 2147483647;
	{
	.reg .b32 %temp; 
	mov.b64 	{%r34, %temp}, %fd31;
	}
	mov.b64 	%fd32, {%r34, %r15};
	setp.ltu.f64 	%p17, %fd32, 0d3FE4F92224DD2F1A;
	@%p17 bra 	$L__BB3_24;
	add.f64 	%fd172, %fd32, %fd32;
	cvt.rn.f32.f64 	%f5, %fd172;
	mul.f32 	%f6, %f5, 0f3FB8AA3B;
	cvt.rni.f32.f32 	%f7, %f6;
	cvt.f64.f32 	%fd173, %f7;
	fma.rn.f64 	%fd174, %fd173, 0dBFE62E42FEFA39EF, %fd172;
	fma.rn.f64 	%fd175, %fd174, 0d3E5AE904A4741B81, 0d3E928A27F89B6999;
	fma.rn.f64 	%fd176, %fd175, %fd174, 0d3EC71DE715FF7E07;
	fma.rn.f64 	%fd177, %fd176, %fd174, 0d3EFA019A6B0AC45A;
	fma.rn.f64 	%fd178, %fd177, %fd174, 0d3F2A01A017EED94F;
	fma.rn.f64 	%fd179, %fd178, %fd174, 0d3F56C16C17F2A71B;
	fma.rn.f64 	%fd180, %fd179, %fd174, 0d3F811111111173C4;
	fma.rn.f64 	%fd181, %fd180, %fd174, 0d3FA555555555211A;
	fma.rn.f64 	%fd182, %fd181, %fd174, 0d3FC5555555555540;
	fma.rn.f64 	%fd183, %fd182, %fd174, 0d3FE0000000000005;
	mul.f64 	%fd184, %fd174, %fd183;
	fma.rn.f64 	%fd185, %fd184, %fd174, %fd174;
	ex2.approx.ftz.f32 	%f8, %f7;
	cvt.f64.f32 	%fd186, %f8;
	mov.f64 	%fd187, 0d3FF0000000000000;
	sub.f64 	%fd188, %fd187, %fd186;
	neg.f64 	%fd189, %fd185;
	fma.rn.f64 	%fd190, %fd189, %fd186, %fd188;
	mov.f64 	%fd191, 0d4000000000000000;
	sub.f64 	%fd192, %fd191, %fd190;
	rcp.approx.ftz.f64 	%fd193, %fd192;
	neg.f64 	%fd194, %fd192;
	fma.rn.f64 	%fd195, %fd194, %fd193, 0d3FF0000000000000;
	fma.rn.f64 	%fd196, %fd195, %fd195, %fd195;
	fma.rn.f64 	%fd197, %fd196, %fd193, %fd193;
	fma.rn.f64 	%fd198, %fd197, 0dC000000000000000, 0d3FF0000000000000;
	setp.gt.u32 	%p18, %r15, 1077088193;
	selp.f64 	%fd199, 0d3FF0000000000000, %fd198, %p18;
	copysign.f64 	%fd223, %fd31, %fd199;
	bra.uni 	$L__BB3_25;
$L__BB3_24:
	mul.f64 	%fd200, %fd31, %fd31;
	fma.rn.f64 	%fd201, %fd200, 0dBEF0BC46E2F5E964, 0d3F14359F420AFC3D;
	fma.rn.f64 	%fd202, %fd201, %fd200, 0dBF2DF9F0728C5D84;
	fma.rn.f64 	%fd203, %fd202, %fd200, 0d3F4337D1CEC4F033;
	fma.rn.f64 	%fd204, %fd203, %fd200, 0dBF57D6E9674335B3;
	fma.rn.f64 	%fd205, %fd204, %fd200, 0d3F6D6D000D7AAD3D;
	fma.rn.f64 	%fd206, %fd205, %fd200, 0dBF8226E1F3CF1EF5;
	fma.rn.f64 	%fd207, %fd206, %fd200, 0d3F9664F47EC0C8CF;
	fma.rn.f64 	%fd208, %fd207, %fd200, 0dBFABA1BA1B80AB40;
	fma.rn.f64 	%fd209, %fd208, %fd200, 0d3FC111111110FA4A;
	fma.rn.f64 	%fd210, %fd209, %fd200, 0dBFD5555555555550;
	fma.rn.f64 	%fd211, %fd210, %fd200, 0d0000000000000000;
	fma.rn.f64 	%fd223, %fd211, %fd31, %fd31;
$L__BB3_25:
	add.f64 	%fd212, %fd20, %fd20;
	div.rn.f64 	%fd224, %fd223, %fd212;
$L__BB3_26:
	add.f64 	%fd214, %fd222, %fd224;
	mul.f64 	%fd215, %fd214, 0d3FE0000000000000;
	st.param.f64 	[func_retval0], %fd215;
	ret;

}
.func  (.param .b64 func_retval0) _Z12coupled_fmdkddddd(
	.param .b64 _Z12coupled_fmdkddddd_param_0,
	.param .b64 _Z12coupled_fmdkddddd_param_1,
	.param .b64 _Z12coupled_fmdkddddd_param_2,
	.param .b64 _Z12coupled_fmdkddddd_param_3,
	.param .b64 _Z12coupled_fmdkddddd_param_4
)
{
	.reg .pred 	%p<36>;
	.reg .b32 	%r<67>;
	.reg .b32 	%f<9>;
	.reg .b64 	%rd<17>;
	.reg .b64 	%fd<275>;

	ld.param.f64 	%fd51, [_Z12coupled_fmdkddddd_param_0];
	ld.param.f64 	%fd52, [_Z12coupled_fmdkddddd_param_1];
	ld.param.f64 	%fd53, [_Z12coupled_fmdkddddd_param_2];
	ld.param.f64 	%fd54, [_Z12coupled_fmdkddddd_param_3];
	ld.param.f64 	%fd55, [_Z12coupled_fmdkddddd_param_4];
	abs.f64 	%fd1, %fd51;
	setp.neu.f64 	%p1, %fd1, 0d7FF0000000000000;
	@%p1 bra 	$L__BB4_2;
	mov.f64 	%fd61, 0d0000000000000000;
	mul.rn.f64 	%fd264, %fd51, %fd61;
	mov.b32 	%r62, 1;
	bra.uni 	$L__BB4_5;
$L__BB4_2:
	mul.f64 	%fd56, %fd51, 0d3FE45F306DC9C883;
	cvt.rni.s32.f64 	%r61, %fd56;
	cvt.rn.f64.s32 	%fd57, %r61;
	fma.rn.f64 	%fd58, %fd57, 0dBFF921FB54442D18, %fd51;
	fma.rn.f64 	%fd59, %fd57, 0dBC91A62633145C00, %fd58;
	fma.rn.f64 	%fd264, %fd57, 0dB97B839A252049C0, %fd59;
	setp.ltu.f64 	%p2, %fd1, 0d41E0000000000000;
	@%p2 bra 	$L__BB4_4;
	{ // callseq 26, 0
	.param .b64 param0;
	st.param.f64 	[param0], %fd51;
	.param .align 16 .b8 retval0[16];
	call.uni (retval0), 
	__internal_trig_reduction_slowpathd, 
	(
	param0
	);
	ld.param.f64 	%fd264, [retval0];
	ld.param.b32 	%r61, [retval0+8];
	} // callseq 26
$L__BB4_4:
	add.s32 	%r62, %r61, 1;
$L__BB4_5:
	shl.b32 	%r24, %r62, 6;
	cvt.u64.u32 	%rd1, %r24;
	and.b64  	%rd2, %rd1, 64;
	mov.u64 	%rd3, __cudart_sin_cos_coeffs;
	add.s64 	%rd4, %rd3, %rd2;
	mul.rn.f64 	%fd62, %fd264, %fd264;
	and.b32  	%r25, %r62, 1;
	setp.eq.b32 	%p3, %r25, 1;
	selp.f64 	%fd63, 0dBDA8FF8320FD8164, 0d3DE5DB65F9785EBA, %p3;
	ld.global.nc.v2.f64 	{%fd64, %fd65}, [%rd4];
	fma.rn.f64 	%fd66, %fd63, %fd62, %fd64;
	fma.rn.f64 	%fd67, %fd66, %fd62, %fd65;
	ld.global.nc.v2.f64 	{%fd68, %fd69}, [%rd4+16];
	fma.rn.f64 	%fd70, %fd67, %fd62, %fd68;
	fma.rn.f64 	%fd71, %fd70, %fd62, %fd69;
	ld.global.nc.v2.f64 	{%fd72, %fd73}, [%rd4+32];
	fma.rn.f64 	%fd74, %fd71, %fd62, %fd72;
	fma.rn.f64 	%fd75, %fd74, %fd62, %fd73;
	fma.rn.f64 	%fd76, %fd75, %fd264, %fd264;
	fma.rn.f64 	%fd77, %fd75, %fd62, 0d3FF0000000000000;
	selp.f64 	%fd78, %fd77, %fd76, %p3;
	and.b32  	%r26, %r62, 2;
	setp.eq.s32 	%p4, %r26, 0;
	mov.f64 	%fd79, 0d0000000000000000;
	sub.f64 	%fd80, %fd79, %fd78;
	selp.f64 	%fd7, %fd78, %fd80, %p4;
	add.f64 	%fd8, %fd51, %fd51;
	abs.f64 	%fd9, %fd8;
	setp.neu.f64 	%p5, %fd9, 0d7FF0000000000000;
	@%p5 bra 	$L__BB4_7;
	mov.f64 	%fd86, 0d0000000000000000;
	mul.rn.f64 	%fd266, %fd8, %fd86;
	mov.b32 	%r64, 1;
	bra.uni 	$L__BB4_10;
$L__BB4_7:
	mul.f64 	%fd81, %fd8, 0d3FE45F306DC9C883;
	cvt.rni.s32.f64 	%r63, %fd81;
	cvt.rn.f64.s32 	%fd82, %r63;
	fma.rn.f64 	%fd83, %fd82, 0dBFF921FB54442D18, %fd8;
	fma.rn.f64 	%fd84, %fd82, 0dBC91A62633145C00, %fd83;
	fma.rn.f64 	%fd266, %fd82, 0dB97B839A252049C0, %fd84;
	setp.ltu.f64 	%p6, %fd9, 0d41E0000000000000;
	@%p6 bra 	$L__BB4_9;
	{ // callseq 27, 0
	.param .b64 param0;
	st.param.f64 	[param0], %fd8;
	.param .align 16 .b8 retval0[16];
	call.uni (retval0), 
	__internal_trig_reduction_slowpathd, 
	(
	param0
	);
	ld.param.f64 	%fd266, [retval0];
	ld.param.b32 	%r63, [retval0+8];
	} // callseq 27
$L__BB4_9:
	add.s32 	%r64, %r63, 1;
$L__BB4_10:
	setp.neu.f64 	%p7, %fd1, 0d7FF0000000000000;
	shl.b32 	%r29, %r64, 6;
	cvt.u64.u32 	%rd5, %r29;
	and.b64  	%rd6, %rd5, 64;
	add.s64 	%rd8, %rd3, %rd6;
	mul.rn.f64 	%fd87, %fd266, %fd266;
	and.b32  	%r30, %r64, 1;
	setp.eq.b32 	%p8, %r30, 1;
	selp.f64 	%fd88, 0dBDA8FF8320FD8164, 0d3DE5DB65F9785EBA, %p8;
	ld.global.nc.v2.f64 	{%fd89, %fd90}, [%rd8];
	fma.rn.f64 	%fd91, %fd88, %fd87, %fd89;
	fma.rn.f64 	%fd92, %fd91, %fd87, %fd90;
	ld.global.nc.v2.f64 	{%fd93, %fd94}, [%rd8+16];
	fma.rn.f64 	%fd95, %fd92, %fd87, %fd93;
	fma.rn.f64 	%fd96, %fd95, %fd87, %fd94;
	ld.global.nc.v2.f64 	{%fd97, %fd98}, [%rd8+32];
	fma.rn.f64 	%fd99, %fd96, %fd87, %fd97;
	fma.rn.f64 	%fd100, %fd99, %fd87, %fd98;
	fma.rn.f64 	%fd101, %fd100, %fd266, %fd266;
	fma.rn.f64 	%fd102, %fd100, %fd87, 0d3FF0000000000000;
	selp.f64 	%fd103, %fd102, %fd101, %p8;
	and.b32  	%r31, %r64, 2;
	setp.eq.s32 	%p9, %r31, 0;
	mov.f64 	%fd104, 0d0000000000000000;
	sub.f64 	%fd105, %fd104, %fd103;
	selp.f64 	%fd106, %fd103, %fd105, %p9;
	add.f64 	%fd107, %fd55, %fd55;
	mul.f64 	%fd108, %fd107, %fd106;
	add.f64 	%fd109, %fd7, %fd7;
	sub.f64 	%fd110, %fd108, %fd109;
	sub.f64 	%fd15, %fd110, %fd53;
	@%p7 bra 	$L__BB4_12;
	mov.f64 	%fd116, 0d0000000000000000;
	mul.rn.f64 	%fd267, %fd51, %fd116;
	mov.b32 	%r65, 0;
	bra.uni 	$L__BB4_14;
$L__BB4_12:
	mul.f64 	%fd111, %fd51, 0d3FE45F306DC9C883;
	cvt.rni.s32.f64 	%r65, %fd111;
	cvt.rn.f64.s32 	%fd112, %r65;
	fma.rn.f64 	%fd113, %fd112, 0dBFF921FB54442D18, %fd51;
	fma.rn.f64 	%fd114, %fd112, 0dBC91A62633145C00, %fd113;
	fma.rn.f64 	%fd267, %fd112, 0dB97B839A252049C0, %fd114;
	setp.ltu.f64 	%p10, %fd1, 0d41E0000000000000;
	@%p10 bra 	$L__BB4_14;
	{ // callseq 28, 0
	.param .b64 param0;
	st.param.f64 	[param0], %fd51;
	.param .align 16 .b8 retval0[16];
	call.uni (retval0), 
	__internal_trig_reduction_slowpathd, 
	(
	param0
	);
	ld.param.f64 	%fd267, [retval0];
	ld.param.b32 	%r65, [retval0+8];
	} // callseq 28
$L__BB4_14:
	shl.b32 	%r34, %r65, 6;
	cvt.u64.u32 	%rd9, %r34;
	and.b64  	%rd10, %rd9, 64;
	add.s64 	%rd12, %rd3, %rd10;
	mul.rn.f64 	%fd117, %fd267, %fd267;
	and.b32  	%r35, %r65, 1;
	setp.eq.b32 	%p11, %r35, 1;
	selp.f64 	%fd118, 0dBDA8FF8320FD8164, 0d3DE5DB65F9785EBA, %p11;
	ld.global.nc.v2.f64 	{%fd119, %fd120}, [%rd12];
	fma.rn.f64 	%fd121, %fd118, %fd117, %fd119;
	fma.rn.f64 	%fd122, %fd121, %fd117, %fd120;
	ld.global.nc.v2.f64 	{%fd123, %fd124}, [%rd12+16];
	fma.rn.f64 	%fd125, %fd122, %fd117, %fd123;
	fma.rn.f64 	%fd126, %fd125, %fd117, %fd124;
	ld.global.nc.v2.f64 	{%fd127, %fd128}, [%rd12+32];
	fma.rn.f64 	%fd129, %fd126, %fd117, %fd127;
	fma.rn.f64 	%fd130, %fd129, %fd117, %fd128;
	fma.rn.f64 	%fd131, %fd130, %fd267, %fd267;
	fma.rn.f64 	%fd132, %fd130, %fd117, 0d3FF0000000000000;
	selp.f64 	%fd133, %fd132, %fd131, %p11;
	and.b32  	%r36, %r65, 2;
	setp.eq.s32 	%p12, %r36, 0;
	mov.f64 	%fd134, 0d0000000000000000;
	sub.f64 	%fd135, %fd134, %fd133;
	selp.f64 	%fd136, %fd133, %fd135, %p12;
	abs.f64 	%fd137, %fd136;
	mul.f64 	%fd138, %fd54, %fd137;
	add.f64 	%fd20, %fd15, %fd138;
	sub.f64 	%fd21, %fd15, %fd138;
	abs.f64 	%fd139, %fd21;
	setp.geu.f64 	%p13, %fd139, 0d3D719799812DEA11;
	@%p13 bra 	$L__BB4_16;
	add.f64 	%fd182, %fd52, %fd52;
	rcp.rn.f64 	%fd269, %fd182;
	bra.uni 	$L__BB4_20;
$L__BB4_16:
	add.f64 	%fd140, %fd52, %fd52;
	div.rn.f64 	%fd23, %fd21, %fd140;
	{
	.reg .b32 %temp; 
	mov.b64 	{%temp, %r37}, %fd23;
	}
	and.b32  	%r14, %r37, 2147483647;
	{
	.reg .b32 %temp; 
	mov.b64 	{%r38, %temp}, %fd23;
	}
	mov.b64 	%fd24, {%r38, %r14};
	setp.ltu.f64 	%p14, %fd24, 0d3FE4F92224DD2F1A;
	@%p14 bra 	$L__BB4_18;
	add.f64 	%fd141, %fd24, %fd24;
	cvt.rn.f32.f64 	%f1, %fd141;
	mul.f32 	%f2, %f1, 0f3FB8AA3B;
	cvt.rni.f32.f32 	%f3, %f2;
	cvt.f64.f32 	%fd142, %f3;
	fma.rn.f64 	%fd143, %fd142, 0dBFE62E42FEFA39EF, %fd141;
	fma.rn.f64 	%fd144, %fd143, 0d3E5AE904A4741B81, 0d3E928A27F89B6999;
	fma.rn.f64 	%fd145, %fd144, %fd143, 0d3EC71DE715FF7E07;
	fma.rn.f64 	%fd146, %fd145, %fd143, 0d3EFA019A6B0AC45A;
	fma.rn.f64 	%fd147, %fd146, %fd143, 0d3F2A01A017EED94F;
	fma.rn.f64 	%fd148, %fd147, %fd143, 0d3F56C16C17F2A71B;
	fma.rn.f64 	%fd149, %fd148, %fd143, 0d3F811111111173C4;
	fma.rn.f64 	%fd150, %fd149, %fd143, 0d3FA555555555211A;
	fma.rn.f64 	%fd151, %fd150, %fd143, 0d3FC5555555555540;
	fma.rn.f64 	%fd152, %fd151, %fd143, 0d3FE0000000000005;
	mul.f64 	%fd153, %fd143, %fd152;
	fma.rn.f64 	%fd154, %fd153, %fd143, %fd143;
	ex2.approx.ftz.f32 	%f4, %f3;
	cvt.f64.f32 	%fd155, %f4;
	mov.f64 	%fd156, 0d3FF0000000000000;
	sub.f64 	%fd157, %fd156, %fd155;
	neg.f64 	%fd158, %fd154;
	fma.rn.f64 	%fd159, %fd158, %fd155, %fd157;
	mov.f64 	%fd160, 0d4000000000000000;
	sub.f64 	%fd161, %fd160, %fd159;
	rcp.approx.ftz.f64 	%fd162, %fd161;
	neg.f64 	%fd163, %fd161;
	fma.rn.f64 	%fd164, %fd163, %fd162, 0d3FF0000000000000;
	fma.rn.f64 	%fd165, %fd164, %fd164, %fd164;
	fma.rn.f64 	%fd166, %fd165, %fd162, %fd162;
	fma.rn.f64 	%fd167, %fd166, 0dC000000000000000, 0d3FF0000000000000;
	setp.gt.u32 	%p15, %r14, 1077088193;
	selp.f64 	%fd168, 0d3FF0000000000000, %fd167, %p15;
	copysign.f64 	%fd268, %fd23, %fd168;
	bra.uni 	$L__BB4_19;
$L__BB4_18:
	mul.f64 	%fd169, %fd23, %fd23;
	fma.rn.f64 	%fd170, %fd169, 0dBEF0BC46E2F5E964, 0d3F14359F420AFC3D;
	fma.rn.f64 	%fd171, %fd170, %fd169, 0dBF2DF9F0728C5D84;
	fma.rn.f64 	%fd172, %fd171, %fd169, 0d3F4337D1CEC4F033;
	fma.rn.f64 	%fd173, %fd172, %fd169, 0dBF57D6E9674335B3;
	fma.rn.f64 	%fd174, %fd173, %fd169, 0d3F6D6D000D7AAD3D;
	fma.rn.f64 	%fd175, %fd174, %fd169, 0dBF8226E1F3CF1EF5;
	fma.rn.f64 	%fd176, %fd175, %fd169, 0d3F9664F47EC0C8CF;
	fma.rn.f64 	%fd177, %fd176, %fd169, 0dBFABA1BA1B80AB40;
	fma.rn.f64 	%fd178, %fd177, %fd169, 0d3FC111111110FA4A;
	fma.rn.f64 	%fd179, %fd178, %fd169, 0dBFD5555555555550;
	fma.rn.f64 	%fd180, %fd179, %fd169, 0d0000000000000000;
	fma.rn.f64 	%fd268, %fd180, %fd23, %fd23;
$L__BB4_19:
	add.f64 	%fd181, %fd21, %fd21;
	div.rn.f64 	%fd269, %fd268, %fd181;
$L__BB4_20:
	abs.f64 	%fd183, %fd20;
	setp.geu.f64 	%p16, %fd183, 0d3D719799812DEA11;
	@%p16 bra 	$L__BB4_22;
	add.f64 	%fd226, %fd52, %fd52;
	rcp.rn.f64 	%fd271, %fd226;
	bra.uni 	$L__BB4_26;
$L__BB4_22:
	add.f64 	%fd184, %fd52, %fd52;
	div.rn.f64 	%fd31, %fd20, %fd184;
	{
	.reg .b32 %temp; 
	mov.b64 	{%temp, %r39}, %fd31;
	}
	and.b32  	%r15, %r39, 2147483647;
	{
	.reg .b32 %temp; 
	mov.b64 	{%r40, %temp}, %fd31;
	}
	mov.b64 	%fd32, {%r40, %r15};
	setp.ltu.f64 	%p17, %fd32, 0d3FE4F92224DD2F1A;
	@%p17 bra 	$L__BB4_24;
	add.f64 	%fd185, %fd32, %fd32;
	cvt.rn.f32.f64 	%f5, %fd185;
	mul.f32 	%f6, %f5, 0f3FB8AA3B;
	cvt.rni.f32.f32 	%f7, %f6;
	cvt.f64.f32 	%fd186, %f7;
	fma.rn.f64 	%fd187, %fd186, 0dBFE62E42FEFA39EF, %fd185;
	fma.rn.f64 	%fd188, %fd187, 0d3E5AE904A4741B81, 0d3E928A27F89B6999;
	fma.rn.f64 	%fd189, %fd188, %fd187, 0d3EC71DE715FF7E07;
	fma.rn.f64 	%fd190, %fd189, %fd187, 0d3EFA019A6B0AC45A;
	fma.rn.f64 	%fd191, %fd190, %fd187, 0d3F2A01A017EED94F;
	fma.rn.f64 	%fd192, %fd191, %fd187, 0d3F56C16C17F2A71B;
	fma.rn.f64 	%fd193, %fd192, %fd187, 0d3F811111111173C4;
	fma.rn.f64 	%fd194, %fd193, %fd187, 0d3FA555555555211A;
	fma.rn.f64 	%fd195, %fd194, %fd187, 0d3FC5555555555540;
	fma.rn.f64 	%fd196, %fd195, %fd187, 0d3FE0000000000005;
	mul.f64 	%fd197, %fd187, %fd196;
	fma.rn.f64 	%fd198, %fd197, %fd187, %fd187;
	ex2.approx.ftz.f32 	%f8, %f7;
	cvt.f64.f32 	%fd199, %f8;
	mov.f64 	%fd200, 0d3FF0000000000000;
	sub.f64 	%fd201, %fd200, %fd199;
	neg.f64 	%fd202, %fd198;
	fma.rn.f64 	%fd203, %fd202, %fd199, %fd201;
	mov.f64 	%fd204, 0d4000000000000000;
	sub.f64 	%fd205, %fd204, %fd203;
	rcp.approx.ftz.f64 	%fd206, %fd205;
	neg.f64 	%fd207, %fd205;
	fma.rn.f64 	%fd208, %fd207, %fd206, 0d3FF0000000000000;
	fma.rn.f64 	%fd209, %fd208, %fd208, %fd208;
	fma.rn.f64 	%fd210, %fd209, %fd206, %fd206;
	fma.rn.f64 	%fd211, %fd210, 0dC000000000000000, 0d3FF0000000000000;
	setp.gt.u32 	%p18, %r15, 1077088193;
	selp.f64 	%fd212, 0d3FF0000000000000, %fd211, %p18;
	copysign.f64 	%fd270, %fd31, %fd212;
	bra.uni 	$L__BB4_25;
$L__BB4_24:
	mul.f64 	%fd213, %fd31, %fd31;
	fma.rn.f64 	%fd214, %fd213, 0dBEF0BC46E2F5E964, 0d3F14359F420AFC3D;
	fma.rn.f64 	%fd215, %fd214, %fd213, 0dBF2DF9F0728C5D84;
	fma.rn.f64 	%fd216, %fd215, %fd213, 0d3F4337D1CEC4F033;
	fma.rn.f64 	%fd217, %fd216, %fd213, 0dBF57D6E9674335B3;
	fma.rn.f64 	%fd218, %fd217, %fd213, 0d3F6D6D000D7AAD3D;
	fma.rn.f64 	%fd219, %fd218, %fd213, 0dBF8226E1F3CF1EF5;
	fma.rn.f64 	%fd220, %fd219, %fd213, 0d3F9664F47EC0C8CF;
	fma.rn.f64 	%fd221, %fd220, %fd213, 0dBFABA1BA1B80AB40;
	fma.rn.f64 	%fd222, %fd221, %fd213, 0d3FC111111110FA4A;
	fma.rn.f64 	%fd223, %fd222, %fd213, 0dBFD5555555555550;
	fma.rn.f64 	%fd224, %fd223, %fd213, 0d0000000000000000;
	fma.rn.f64 	%fd270, %fd224, %fd31, %fd31;
$L__BB4_25:
	add.f64 	%fd225, %fd20, %fd20;
	div.rn.f64 	%fd271, %fd270, %fd225;
$L__BB4_26:
	setp.neu.f64 	%p19, %fd1, 0d7FF0000000000000;
	sub.f64 	%fd38, %fd269, %fd271;
	@%p19 bra 	$L__BB4_28;
	mov.f64 	%fd232, 0d0000000000000000;
	mul.rn.f64 	%fd272, %fd51, %fd232;
	mov.b32 	%r66, 0;
	bra.uni 	$L__BB4_30;
$L__BB4_28:
	mul.f64 	%fd227, %fd51, 0d3FE45F306DC9C883;
	cvt.rni.s32.f64 	%r66, %fd227;
	cvt.rn.f64.s32 	%fd228, %r66;
	fma.rn.f64 	%fd229, %fd228, 0dBFF921FB54442D18, %fd51;
	fma.rn.f64 	%fd230, %fd228, 0dBC91A62633145C00, %fd229;
	fma.rn.f64 	%fd272, %fd228, 0dB97B839A252049C0, %fd230;
	setp.ltu.f64 	%p20, %fd1, 0d41E0000000000000;
	@%p20 bra 	$L__BB4_30;
	{ // callseq 29, 0
	.param .b64 param0;
	st.param.f64 	[param0], %fd51;
	.param .align 16 .b8 retval0[16];
	call.uni (retval0), 
	__internal_trig_reduction_slowpathd, 
	(
	param0
	);
	ld.param.f64 	%fd272, [retval0];
	ld.param.b32 	%r66, [retval0+8];
	} // callseq 29
$L__BB4_30:
	shl.b32 	%r43, %r66, 6;
	cvt.u64.u32 	%rd13, %r43;
	and.b64  	%rd14, %rd13, 64;
	add.s64 	%rd16, %rd3, %rd14;
	mul.rn.f64 	%fd233, %fd272, %fd272;
	and.b32  	%r44, %r66, 1;
	setp.eq.b32 	%p21, %r44, 1;
	selp.f64 	%fd234, 0dBDA8FF8320FD8164, 0d3DE5DB65F9785EBA, %p21;
	ld.global.nc.v2.f64 	{%fd235, %fd236}, [%rd16];
	fma.rn.f64 	%fd237, %fd234, %fd233, %fd235;
	fma.rn.f64 	%fd238, %fd237, %fd233, %fd236;
	ld.global.nc.v2.f64 	{%fd239, %fd240}, [%rd16+16];
	fma.rn.f64 	%fd241, %fd238, %fd233, %fd239;
	fma.rn.f64 	%fd242, %fd241, %fd233, %fd240;
	ld.global.nc.v2.f64 	{%fd243, %fd244}, [%rd16+32];
	fma.rn.f64 	%fd245, %fd242, %fd233, %fd243;
	fma.rn.f64 	%fd246, %fd245, %fd233, %fd244;
	fma.rn.f64 	%fd247, %fd246, %fd272, %fd272;
	fma.rn.f64 	%fd248, %fd246, %fd233, 0d3FF0000000000000;
	selp.f64 	%fd249, %fd248, %fd247, %p21;
	and.b32  	%r45, %r66, 2;
	setp.eq.s32 	%p22, %r45, 0;
	mov.f64 	%fd250, 0d0000000000000000;
	sub.f64 	%fd251, %fd250, %fd249;
	selp.f64 	%fd43, %fd249, %fd251, %p22;
	{
	.reg .b32 %temp; 
	mov.b64 	{%temp, %r19}, %fd43;
	}
	mov.f64 	%fd252, 0d4000000000000000;
	{
	.reg .b32 %temp; 
	mov.b64 	{%temp, %r46}, %fd252;
	}
	and.b32  	%r21, %r46, 2146435072;
	setp.eq.s32 	%p23, %r21, 1062207488;
	abs.f64 	%fd44, %fd43;
	{ // callseq 30, 0
	.param .b64 param0;
	st.param.f64 	[param0], %fd44;
	.param .b64 retval0;
	call.uni (retval0), 
	__internal_accurate_pow, 
	(
	param0
	);
	ld.param.f64 	%fd253, [retval0];
	} // callseq 30
	setp.lt.s32 	%p24, %r19, 0;
	neg.f64 	%fd255, %fd253;
	selp.f64 	%fd256, %fd255, %fd253, %p23;
	selp.f64 	%fd274, %fd256, %fd253, %p24;
	setp.neu.f64 	%p25, %fd43, 0d0000000000000000;
	@%p25 bra 	$L__BB4_32;
	setp.eq.s32 	%p26, %r21, 1062207488;
	selp.b32 	%r47, %r19, 0, %p26;
	setp.lt.s32 	%p27, %r46, 0;
	or.b32  	%r48, %r47, 2146435072;
	selp.b32 	%r49, %r48, %r47, %p27;
	mov.b32 	%r50, 0;
	mov.b64 	%fd274, {%r50, %r49};
$L__BB4_32:
	add.f64 	%fd257, %fd43, 0d4000000000000000;
	{
	.reg .b32 %temp; 
	mov.b64 	{%temp, %r51}, %fd257;
	}
	and.b32  	%r52, %r51, 2146435072;
	setp.ne.s32 	%p28, %r52, 2146435072;
	@%p28 bra 	$L__BB4_37;
	setp.num.f64 	%p29, %fd43, %fd43;
	@%p29 bra 	$L__BB4_35;
	mov.f64 	%fd258, 0d4000000000000000;
	add.rn.f64 	%fd274, %fd43, %fd258;
	bra.uni 	$L__BB4_37;
$L__BB4_35:
	setp.neu.f64 	%p30, %fd44, 0d7FF0000000000000;
	@%p30 bra 	$L__BB4_37;
	setp.lt.s32 	%p31, %r19, 0;
	setp.eq.s32 	%p32, %r21, 1062207488;
	setp.lt.s32 	%p33, %r46, 0;
	selp.b32 	%r54, 0, 2146435072, %p33;
	and.b32  	%r55, %r46, 2147483647;
	setp.ne.s32 	%p34, %r55, 1071644672;
	or.b32  	%r56, %r54, -2147483648;
	selp.b32 	%r57, %r56, %r54, %p34;
	selp.b32 	%r58, %r57, %r54, %p32;
	selp.b32 	%r59, %r58, %r54, %p31;
	mov.b32 	%r60, 0;
	mov.b64 	%fd274, {%r60, %r59};
$L__BB4_37:
	mul.f64 	%fd259, %fd38, 0dBFE0000000000000;
	setp.eq.f64 	%p35, %fd43, 0d3FF0000000000000;
	sqrt.rn.f64 	%fd260, %fd274;
	selp.f64 	%fd261, 0d3FF0000000000000, %fd260, %p35;
	mul.f64 	%fd262, %fd259, %fd261;
	st.param.f64 	[func_retval0], %fd262;
	ret;

}
.func  (.param .b64 func_retval0) _Z13coupled_fpdk2ddddd(
	.param .b64 _Z13coupled_fpdk2ddddd_param_0,
	.param .b64 _Z13coupled_fpdk2ddddd_param_1,
	.param .b64 _Z13coupled_fpdk2ddddd_param_2,
	.param .b64 _Z13coupled_fpdk2ddddd_param_3,
	.param .b64 _Z13coupled_fpdk2ddddd_param_4
)
{
	.reg .pred 	%p<36>;
	.reg .b32 	%r<67>;
	.reg .b32 	%f<9>;
	.reg .b64 	%rd<17>;
	.reg .b64 	%fd<274>;

	ld.param.f64 	%fd51, [_Z13coupled_fpdk2ddddd_param_0];
	ld.param.f64 	%fd52, [_Z13coupled_fpdk2ddddd_param_1];
	ld.param.f64 	%fd53, [_Z13coupled_fpdk2ddddd_param_2];
	ld.param.f64 	%fd54, [_Z13coupled_fpdk2ddddd_param_3];
	ld.param.f64 	%fd55, [_Z13coupled_fpdk2ddddd_param_4];
	abs.f64 	%fd1, %fd51;
	setp.neu.f64 	%p1, %fd1, 0d7FF0000000000000;
	@%p1 bra 	$L__BB5_2;
	mov.f64 	%fd61, 0d0000000000000000;
	mul.rn.f64 	%fd263, %fd51, %fd61;
	mov.b32 	%r62, 1;
	bra.uni 	$L__BB5_5;
$L__BB5_2:
	mul.f64 	%fd56, %fd51, 0d3FE45F306DC9C883;
	cvt.rni.s32.f64 	%r61, %fd56;
	cvt.rn.f64.s32 	%fd57, %r61;
	fma.rn.f64 	%fd58, %fd57, 0dBFF921FB54442D18, %fd51;
	fma.rn.f64 	%fd59, %fd57, 0dBC91A62633145C00, %fd58;
	fma.rn.f64 	%fd263, %fd57, 0dB97B839A252049C0, %fd59;
	setp.ltu.f64 	%p2, %fd1, 0d41E0000000000000;
	@%p2 bra 	$L__BB5_4;
	{ // callseq 31, 0
	.param .b64 param0;
	st.param.f64 	[param0], %fd51;
	.param .align 16 .b8 retval0[16];
	call.uni (retval0), 
	__internal_trig_reduction_slowpathd, 
	(
	param0
	);
	ld.param.f64 	%fd263, [retval0];
	ld.param.b32 	%r61, [retval0+8];
	} // callseq 31
$L__BB5_4:
	add.s32 	%r62, %r61, 1;
$L__BB5_5:
	shl.b32 	%r24, %r62, 6;
	cvt.u64.u32 	%rd1, %r24;
	and.b64  	%rd2, %rd1, 64;
	mov.u64 	%rd3, __cudart_sin_cos_coeffs;
	add.s64 	%rd4, %rd3, %rd2;
	mul.rn.f64 	%fd62, %fd263, %fd263;
	and.b32  	%r25, %r62, 1;
	setp.eq.b32 	%p3, %r25, 1;
	selp.f64 	%fd63, 0dBDA8FF8320FD8164, 0d3DE5DB65F9785EBA, %p3;
	ld.global.nc.v2.f64 	{%fd64, %fd65}, [%rd4];
	fma.rn.f64 	%fd66, %fd63, %fd62, %fd64;
	fma.rn.f64 	%fd67, %fd66, %fd62, %fd65;
	ld.global.nc.v2.f64 	{%fd68, %fd69}, [%rd4+16];
	fma.rn.f64 	%fd70, %fd67, %fd62, %fd68;
	fma.rn.f64 	%fd71, %fd70, %fd62, %fd69;
	ld.global.nc.v2.f64 	{%fd72, %fd73}, [%rd4+32];
	fma.rn.f64 	%fd74, %fd71, %fd62, %fd72;
	fma.rn.f64 	%fd75, %fd74, %fd62, %fd73;
	fma.rn.f64 	%fd76, %fd75, %fd263, %fd263;
	fma.rn.f64 	%fd77, %fd75, %fd62, 0d3FF0000000000000;
	selp.f64 	%fd78, %fd77, %fd76, %p3;
	and.b32  	%r26, %r62, 2;
	setp.eq.s32 	%p4, %r26, 0;
	mov.f64 	%fd79, 0d0000000000000000;
	sub.f64 	%fd80, %fd79, %fd78;
	selp.f64 	%fd7, %fd78, %fd80, %p4;
	add.f64 	%fd8, %fd51, %fd51;
	abs.f64 	%fd9, %fd8;
	setp.neu.f64 	%p5, %fd9, 0d7FF0000000000000;
	@%p5 bra 	$L__BB5_7;
	mov.f64 	%fd86, 0d0000000000000000;
	mul.rn.f64 	%fd265, %fd8, %fd86;
	mov.b32 	%r64, 1;
	bra.uni 	$L__BB5_10;
$L__BB5_7:
	mul.f64 	%fd81, %fd8, 0d3FE45F306DC9C883;
	cvt.rni.s32.f64 	%r63, %fd81;
	cvt.rn.f64.s32 	%fd82, %r63;
	fma.rn.f64 	%fd83, %fd82, 0dBFF921FB54442D18, %fd8;
	fma.rn.f64 	%fd84, %fd82, 0dBC91A62633145C00, %fd83;
	fma.rn.f64 	%fd265, %fd82, 0dB97B839A252049C0, %fd84;
	setp.ltu.f64 	%p6, %fd9, 0d41E0000000000000;
	@%p6 bra 	$L__BB5_9;
	{ // callseq 32, 0
	.param .b64 param0;
	st.param.f64 	[param0], %fd8;
	.param .align 16 .b8 retval0[16];
	call.uni (retval0), 
	__internal_trig_reduction_slowpathd, 
	(
	param0
	);
	ld.param.f64 	%fd265, [retval0];
	ld.param.b32 	%r63, [retval0+8];
	} // callseq 32
$L__BB5_9:
	add.s32 	%r64, %r63, 1;
$L__BB5_10:
	setp.neu.f64 	%p7, %fd1, 0d7FF0000000000000;
	shl.b32 	%r29, %r64, 6;
	cvt.u64.u32 	%rd5, %r29;
	and.b64  	%rd6, %rd5, 64;
	add.s64 	%rd8, %rd3, %rd6;
	mul.rn.f64 	%fd87, %fd265, %fd265;
	and.b32  	%r30, %r64, 1;
	setp.eq.b32 	%p8, %r30, 1;
	selp.f64 	%fd88, 0dBDA8FF8320FD8164, 0d3DE5DB65F9785EBA, %p8;
	ld.global.nc.v2.f64 	{%fd89, %fd90}, [%rd8];
	fma.rn.f64 	%fd91, %fd88, %fd87, %fd89;
	fma.rn.f64 	%fd92, %fd91, %fd87, %fd90;
	ld.global.nc.v2.f64 	{%fd93, %fd94}, [%rd8+16];
	fma.rn.f64 	%fd95, %fd92, %fd87, %fd93;
	fma.rn.f64 	%fd96, %fd95, %fd87, %fd94;
	ld.global.nc.v2.f64 	{%fd97, %fd98}, [%rd8+32];
	fma.rn.f64 	%fd99, %fd96, %fd87, %fd97;
	fma.rn.f64 	%fd100, %fd99, %fd87, %fd98;
	fma.rn.f64 	%fd101, %fd100, %fd265, %fd265;
	fma.rn.f64 	%fd102, %fd100, %fd87, 0d3FF0000000000000;
	selp.f64 	%fd103, %fd102, %fd101, %p8;
	and.b32  	%r31, %r64, 2;
	setp.eq.s32 	%p9, %r31, 0;
	mov.f64 	%fd104, 0d0000000000000000;
	sub.f64 	%fd105, %fd104, %fd103;
	selp.f64 	%fd106, %fd103, %fd105, %p9;
	add.f64 	%fd107, %fd55, %fd55;
	mul.f64 	%fd108, %fd107, %fd106;
	add.f64 	%fd109, %fd7, %fd7;
	sub.f64 	%fd110, %fd108, %fd109;
	sub.f64 	%fd15, %fd110, %fd53;
	@%p7 bra 	$L__BB5_12;
	mov.f64 	%fd116, 0d0000000000000000;
	mul.rn.f64 	%fd266, %fd51, %fd116;
	mov.b32 	%r65, 0;
	bra.uni 	$L__BB5_14;
$L__BB5_12:
	mul.f64 	%fd111, %fd51, 0d3FE45F306DC9C883;
	cvt.rni.s32.f64 	%r65, %fd111;
	cvt.rn.f64.s32 	%fd112, %r65;
	fma.rn.f64 	%fd113, %fd112, 0dBFF921FB54442D18, %fd51;
	fma.rn.f64 	%fd114, %fd112, 0dBC91A62633145C00, %fd113;
	fma.rn.f64 	%fd266, %fd112, 0dB97B839A252049C0, %fd114;
	setp.ltu.f64 	%p10, %fd1, 0d41E0000000000000;
	@%p10 bra 	$L__BB5_14;
	{ // callseq 33, 0
	.param .b64 param0;
	st.param.f64 	[param0], %fd51;
	.param .align 16 .b8 retval0[16];
	call.uni (retval0), 
	__internal_trig_reduction_slowpathd, 
	(
	param0
	);
	ld.param.f64 	%fd266, [retval0];
	ld.param.b32 	%r65, [retval0+8];
	} // callseq 33
$L__BB5_14:
	shl.b32 	%r34, %r65, 6;
	cvt.u64.u32 	%rd9, %r34;
	and.b64  	%rd10, %rd9, 64;
	add.s64 	%rd12, %rd3, %rd10;
	mul.rn.f64 	%fd117, %fd266, %fd266;
	and.b32  	%r35, %r65, 1;
	setp.eq.b32 	%p11, %r35, 1;
	selp.f64 	%fd118, 0dBDA8FF8320FD8164, 0d3DE5DB65F9785EBA, %p11;
	ld.global.nc.v2.f64 	{%fd119, %fd120}, [%rd12];
	fma.rn.f64 	%fd121, %fd118, %fd117, %fd119;
	fma.rn.f64 	%fd122, %fd121, %fd117, %fd120;
	ld.global.nc.v2.f64 	{%fd123, %fd124}, [%rd12+16];
	fma.rn.f64 	%fd125, %fd122, %fd117, %fd123;
	fma.rn.f64 	%fd126, %fd125, %fd117, %fd124;
	ld.global.nc.v2.f64 	{%fd127, %fd128}, [%rd12+32];
	fma.rn.f64 	%fd129, %fd126, %fd117, %fd127;
	fma.rn.f64 	%fd130, %fd129, %fd117, %fd128;
	fma.rn.f64 	%fd131, %fd130, %fd266, %fd266;
	fma.rn.f64 	%fd132, %fd130, %fd117, 0d3FF0000000000000;
	selp.f64 	%fd133, %fd132, %fd131, %p11;
	and.b32  	%r36, %r65, 2;
	setp.eq.s32 	%p12, %r36, 0;
	mov.f64 	%fd134, 0d0000000000000000;
	sub.f64 	%fd135, %fd134, %fd133;
	selp.f64 	%fd136, %fd133, %fd135, %p12;
	abs.f64 	%fd137, %fd136;
	mul.f64 	%fd138, %fd54, %fd137;
	add.f64 	%fd20, %fd15, %fd138;
	sub.f64 	%fd21, %fd15, %fd138;
	abs.f64 	%fd139, %fd21;
	setp.geu.f64 	%p13, %fd139, 0d3D719799812DEA11;
	@%p13 bra 	$L__BB5_16;
	add.f64 	%fd182, %fd52, %fd52;
	rcp.rn.f64 	%fd268, %fd182;
	bra.uni 	$L__BB5_20;
$L__BB5_16:
	add.f64 	%fd140, %fd52, %fd52;
	div.rn.f64 	%fd23, %fd21, %fd140;
	{
	.reg .b32 %temp; 
	mov.b64 	{%temp, %r37}, %fd23;
	}
	and.b32  	%r14, %r37, 2147483647;
	{
	.reg .b32 %temp; 
	mov.b64 	{%r38, %temp}, %fd23;
	}
	mov.b64 	%fd24, {%r38, %r14};
	setp.ltu.f64 	%p14, %fd24, 0d3FE4F92224DD2F1A;
	@%p14 bra 	$L__BB5_18;
	add.f64 	%fd141, %fd24, %fd24;
	cvt.rn.f32.f64 	%f1, %fd141;
	mul.f32 	%f2, %f1, 0f3FB8AA3B;
	cvt.rni.f32.f32 	%f3, %f2;
	cvt.f64.f32 	%fd142, %f3;
	fma.rn.f64 	%fd143, %fd142, 0dBFE62E42FEFA39EF, %fd141;
	fma.rn.f64 	%fd144, %fd143, 0d3E5AE904A4741B81, 0d3E928A27F89B6999;
	fma.rn.f64 	%fd145, %fd144, %fd143, 0d3EC71DE715FF7E07;
	fma.rn.f64 	%fd146, %fd145, %fd143, 0d3EFA019A6B0AC45A;
	fma.rn.f64 	%fd147, %fd146, %fd143, 0d3F2A01A017EED94F;
	fma.rn.f64 	%fd148, %fd147, %fd143, 0d3F56C16C17F2A71B;
	fma.rn.f64 	%fd149, %fd148, %fd143, 0d3F811111111173C4;
	fma.rn.f64 	%fd150, %fd149, %fd143, 0d3FA555555555211A;
	fma.rn.f64 	%fd151, %fd150, %fd143, 0d3FC5555555555540;
	fma.rn.f64 	%fd152, %fd151, %fd143, 0d3FE0000000000005;
	mul.f64 	%fd153, %fd143, %fd152;
	fma.rn.f64 	%fd154, %fd153, %fd143, %fd143;
	ex2.approx.ftz.f32 	%f4, %f3;
	cvt.f64.f32 	%fd155, %f4;
	mov.f64 	%fd156, 0d3FF0000000000000;
	sub.f64 	%fd157, %fd156, %fd155;
	neg.f64 	%fd158, %fd154;
	fma.rn.f64 	%fd159, %fd158, %fd155, %fd157;
	mov.f64 	%fd160, 0d4000000000000000;
	sub.f64 	%fd161, %fd160, %fd159;
	rcp.approx.ftz.f64 	%fd162, %fd161;
	neg.f64 	%fd163, %fd161;
	fma.rn.f64 	%fd164, %fd163, %fd162, 0d3FF0000000000000;
	fma.rn.f64 	%fd165, %fd164, %fd164, %fd164;
	fma.rn.f64 	%fd166, %fd165, %fd162, %fd162;
	fma.rn.f64 	%fd167, %fd166, 0dC000000000000000, 0d3FF0000000000000;
	setp.gt.u32 	%p15, %r14, 1077088193;
	selp.f64 	%fd168, 0d3FF0000000000000, %fd167, %p15;
	copysign.f64 	%fd267, %fd23, %fd168;
	bra.uni 	$L__BB5_19;
$L__BB5_18:
	mul.f64 	%fd169, %fd23, %fd23;
	fma.rn.f64 	%fd170, %fd169, 0dBEF0BC46E2F5E964, 0d3F14359F420AFC3D;
	fma.rn.f64 	%fd171, %fd170, %fd169, 0dBF2DF9F0728C5D84;
	fma.rn.f64 	%fd172, %fd171, %fd169, 0d3F4337D1CEC4F033;
	fma.rn.f64 	%fd173, %fd172, %fd169, 0dBF57D6E9674335B3;
	fma.rn.f64 	%fd174, %fd173, %fd169, 0d3F6D6D000D7AAD3D;
	fma.rn.f64 	%fd175, %fd174, %fd169, 0dBF8226E1F3CF1EF5;
	fma.rn.f64 	%fd176, %fd175, %fd169, 0d3F9664F47EC0C8CF;
	fma.rn.f64 	%fd177, %fd176, %fd169, 0dBFABA1BA1B80AB40;
	fma.rn.f64 	%fd178, %fd177, %fd169, 0d3FC111111110FA4A;
	fma.rn.f64 	%fd179, %fd178, %fd169, 0dBFD5555555555550;
	fma.rn.f64 	%fd180, %fd179, %fd169, 0d0000000000000000;
	fma.rn.f64 	%fd267, %fd180, %fd23, %fd23;
$L__BB5_19:
	add.f64 	%fd181, %fd21, %fd21;
	div.rn.f64 	%fd268, %fd267, %fd181;
$L__BB5_20:
	abs.f64 	%fd183, %fd20;
	setp.geu.f64 	%p16, %fd183, 0d3D719799812DEA11;
	@%p16 bra 	$L__BB5_22;
	add.f64 	%fd226, %fd52, %fd52;
	rcp.rn.f64 	%fd270, %fd226;
	bra.uni 	$L__BB5_26;
$L__BB5_22:
	add.f64 	%fd184, %fd52, %fd52;
	div.rn.f64 	%fd31, %fd20, %fd184;
	{
	.reg .b32 %temp; 
	mov.b64 	{%temp, %r39}, %fd31;
	}
	and.b32  	%r15, %r39, 2147483647;
	{
	.reg .b32 %temp; 
	mov.b64 	{%r40, %temp}, %fd31;
	}
	mov.b64 	%fd32, {%r40, %r15};
	setp.ltu.f64 	%p17, %fd32, 0d3FE4F92224DD2F1A;
	@%p17 bra 	$L__BB5_24;
	add.f64 	%fd185, %fd32, %fd32;
	cvt.rn.f32.f64 	%f5, %fd185;
	mul.f32 	%f6, %f5, 0f3FB8AA3B;
	cvt.rni.f32.f32 	%f7, %f6;
	cvt.f64.f32 	%fd186, %f7;
	fma.rn.f64 	%fd187, %fd186, 0dBFE62E42FEFA39EF, %fd185;
	fma.rn.f64 	%fd188, %fd187, 0d3E5AE904A4741B81, 0d3E928A27F89B6999;
	fma.rn.f64 	%fd189, %fd188, %fd187, 0d3EC71DE715FF7E07;
	fma.rn.f64 	%fd190, %fd189, %fd187, 0d3EFA019A6B0AC45A;
	fma.rn.f64 	%fd191, %fd190, %fd187, 0d3F2A01A017EED94F;
	fma.rn.f64 	%fd192, %fd191, %fd187, 0d3F56C16C17F2A71B;
	fma.rn.f64 	%fd193, %fd192, %fd187, 0d3F811111111173C4;
	fma.rn.f64 	%fd194, %fd193, %fd187, 0d3FA555555555211A;
	fma.rn.f64 	%fd195, %fd194, %fd187, 0d3FC5555555555540;
	fma.rn.f64 	%fd196, %fd195, %fd187, 0d3FE0000000000005;
	mul.f64 	%fd197, %fd187, %fd196;
	fma.rn.f64 	%fd198, %fd197, %fd187, %fd187;
	ex2.approx.ftz.f32 	%f8, %f7;
	cvt.f64.f32 	%fd199, %f8;
	mov.f64 	%fd200, 0d3FF0000000000000;
	sub.f64 	%fd201, %fd200, %fd199;
	neg.f64 	%fd202, %fd198;
	fma.rn.f64 	%fd203, %fd202, %fd199, %fd201;
	mov.f64 	%fd204, 0d4000000000000000;
	sub.f64 	%fd205, %fd204, %fd203;
	rcp.approx.ftz.f64 	%fd206, %fd205;
	neg.f64 	%fd207, %fd205;
	fma.rn.f64 	%fd208, %fd207, %fd206, 0d3FF0000000000000;
	fma.rn.f64 	%fd209, %fd208, %fd208, %fd208;
	fma.rn.f64 	%fd210, %fd209, %fd206, %fd206;
	fma.rn.f64 	%fd211, %fd210, 0dC000000000000000, 0d3FF0000000000000;
	setp.gt.u32 	%p18, %r15, 1077088193;
	selp.f64 	%fd212, 0d3FF0000000000000, %fd211, %p18;
	copysign.f64 	%fd269, %fd31, %fd212;
	bra.uni 	$L__BB5_25;
$L__BB5_24:
	mul.f64 	%fd213, %fd31, %fd31;
	fma.rn.f64 	%fd214, %fd213, 0dBEF0BC46E2F5E964, 0d3F14359F420AFC3D;
	fma.rn.f64 	%fd215, %fd214, %fd213, 0dBF2DF9F0728C5D84;
	fma.rn.f64 	%fd216, %fd215, %fd213, 0d3F4337D1CEC4F033;
	fma.rn.f64 	%fd217, %fd216, %fd213, 0dBF57D6E9674335B3;
	fma.rn.f64 	%fd218, %fd217, %fd213, 0d3F6D6D000D7AAD3D;
	fma.rn.f64 	%fd219, %fd218, %fd213, 0dBF8226E1F3CF1EF5;
	fma.rn.f64 	%fd220, %fd219, %fd213, 0d3F9664F47EC0C8CF;
	fma.rn.f64 	%fd221, %fd220, %fd213, 0dBFABA1BA1B80AB40;
	fma.rn.f64 	%fd222, %fd221, %fd213, 0d3FC111111110FA4A;
	fma.rn.f64 	%fd223, %fd222, %fd213, 0dBFD5555555555550;
	fma.rn.f64 	%fd224, %fd223, %fd213, 0d0000000000000000;
	fma.rn.f64 	%fd269, %fd224, %fd31, %fd31;
$L__BB5_25:
	add.f64 	%fd225, %fd20, %fd20;
	div.rn.f64 	%fd270, %fd269, %fd225;
$L__BB5_26:
	setp.neu.f64 	%p19, %fd1, 0d7FF0000000000000;
	add.f64 	%fd38, %fd268, %fd270;
	@%p19 bra 	$L__BB5_28;
	mov.f64 	%fd232, 0d0000000000000000;
	mul.rn.f64 	%fd271, %fd51, %fd232;
	mov.b32 	%r66, 0;
	bra.uni 	$L__BB5_30;
$L__BB5_28:
	mul.f64 	%fd227, %fd51, 0d3FE45F306DC9C883;
	cvt.rni.s32.f64 	%r66, %fd227;
	cvt.rn.f64.s32 	%fd228, %r66;
	fma.rn.f64 	%fd229, %fd228, 0dBFF921FB54442D18, %fd51;
	fma.rn.f64 	%fd230, %fd228, 0dBC91A62633145C00, %fd229;
	fma.rn.f64 	%fd271, %fd228, 0dB97B839A252049C0, %fd230;
	setp.ltu.f64 	%p20, %fd1, 0d41E0000000000000;
	@%p20 bra 	$L__BB5_30;
	{ // callseq 34, 0
	.param .b64 param0;
	st.param.f64 	[param0], %fd51;
	.param .align 16 .b8 retval0[16];
	call.uni (retval0), 
	__internal_trig_reduction_slowpathd, 
	(
	param0
	);
	ld.param.f64 	%fd271, [retval0];
	ld.param.b32 	%r66, [retval0+8];
	} // callseq 34
$L__BB5_30:
	shl.b32 	%r43, %r66, 6;
	cvt.u64.u32 	%rd13, %r43;
	and.b64  	%rd14, %rd13, 64;
	add.s64 	%rd16, %rd3, %rd14;
	mul.rn.f64 	%fd233, %fd271, %fd271;
	and.b32  	%r44, %r66, 1;
	setp.eq.b32 	%p21, %r44, 1;
	selp.f64 	%fd234, 0dBDA8FF8320FD8164, 0d3DE5DB65F9785EBA, %p21;
	ld.global.nc.v2.f64 	{%fd235, %fd236}, [%rd16];
	fma.rn.f64 	%fd237, %fd234, %fd233, %fd235;
	fma.rn.f64 	%fd238, %fd237, %fd233, %fd236;
	ld.global.nc.v2.f64 	{%fd239, %fd240}, [%rd16+16];
	fma.rn.f64 	%fd241, %fd238, %fd233, %fd239;
	fma.rn.f64 	%fd242, %fd241, %fd233, %fd240;
	ld.global.nc.v2.f64 	{%fd243, %fd244}, [%rd16+32];
	fma.rn.f64 	%fd245, %fd242, %fd233, %fd243;
	fma.rn.f64 	%fd246, %fd245, %fd233, %fd244;
	fma.rn.f64 	%fd247, %fd246, %fd271, %fd271;
	fma.rn.f64 	%fd248, %fd246, %fd233, 0d3FF0000000000000;
	selp.f64 	%fd249, %fd248, %fd247, %p21;
	and.b32  	%r45, %r66, 2;
	setp.eq.s32 	%p22, %r45, 0;
	mov.f64 	%fd250, 0d0000000000000000;
	sub.f64 	%fd251, %fd250, %fd249;
	selp.f64 	%fd43, %fd249, %fd251, %p22;
	{
	.reg .b32 %temp; 
	mov.b64 	{%temp, %r19}, %fd43;
	}
	mov.f64 	%fd252, 0d4000000000000000;
	{
	.reg .b32 %temp; 
	mov.b64 	{%temp, %r46}, %fd252;
	}
	and.b32  	%r21, %r46, 2146435072;
	setp.eq.s32 	%p23, %r21, 1062207488;
	abs.f64 	%fd44, %fd43;
	{ // callseq 35, 0
	.param .b64 param0;
	st.param.f64 	[param0], %fd44;
	.param .b64 retval0;
	call.uni (retval0), 
	__internal_accurate_pow, 
	(
	param0
	);
	ld.param.f64 	%fd253, [retval0];
	} // callseq 35
	setp.lt.s32 	%p24, %r19, 0;
	neg.f64 	%fd255, %fd253;
	selp.f64 	%fd256, %fd255, %fd253, %p23;
	selp.f64 	%fd273, %fd256, %fd253, %p24;
	setp.neu.f64 	%p25, %fd43, 0d0000000000000000;
	@%p25 bra 	$L__BB5_32;
	setp.eq.s32 	%p26, %r21, 1062207488;
	selp.b32 	%r47, %r19, 0, %p26;
	setp.lt.s32 	%p27, %r46, 0;
	or.b32  	%r48, %r47, 2146435072;
	selp.b32 	%r49, %r48, %r47, %p27;
	mov.b32 	%r50, 0;
	mov.b64 	%fd273, {%r50, %r49};
$L__BB5_32:
	add.f64 	%fd257, %fd43, 0d4000000000000000;
	{
	.reg .b32 %temp; 
	mov.b64 	{%temp, %r51}, %fd257;
	}
	and.b32  	%r52, %r51, 2146435072;
	setp.ne.s32 	%p28, %r52, 2146435072;
	@%p28 bra 	$L__BB5_37;
	setp.num.f64 	%p29, %fd43, %fd43;
	@%p29 bra 	$L__BB5_35;
	mov.f64 	%fd258, 0d4000000000000000;
	add.rn.f64 	%fd273, %fd43, %fd258;
	bra.uni 	$L__BB5_37;
$L__BB5_35:
	setp.neu.f64 	%p30, %fd44, 0d7FF0000000000000;
	@%p30 bra 	$L__BB5_37;
	setp.lt.s32 	%p31, %r19, 0;
	setp.eq.s32 	%p32, %r21, 1062207488;
	setp.lt.s32 	%p33, %r46, 0;
	selp.b32 	%r54, 0, 2146435072, %p33;
	and.b32  	%r55, %r46, 2147483647;
	setp.ne.s32 	%p34, %r55, 1071644672;
	or.b32  	%r56, %r54, -2147483648;
	selp.b32 	%r57, %r56, %r54, %p34;
	selp.b32 	%r58, %r57, %r54, %p32;
	selp.b32 	%r59, %r58, %r54, %p31;
	mov.b32 	%r60, 0;
	mov.b64 	%fd273, {%r60, %r59};
$L__BB5_37:
	mul.f64 	%fd259, %fd38, 0d3FE0000000000000;
	setp.eq.f64 	%p35, %fd43, 0d3FF0000000000000;
	selp.f64 	%fd260, 0d3FF0000000000000, %fd273, %p35;
	mul.f64 	%fd261, %fd259, %fd260;
	st.param.f64 	[func_retval0], %fd261;
	ret;

}
	// .globl	_Z15integrateKernelPd13UI_Func_IndexddiS_S_dddd
.visible .entry _Z15integrateKernelPd13UI_Func_IndexddiS_S_dddd(
	.param .u64 .ptr .align 1 _Z15integrateKernelPd13UI_Func_IndexddiS_S_dddd_param_0,
	.param .u32 _Z15integrateKernelPd13UI_Func_IndexddiS_S_dddd_param_1,
	.param .f64 _Z15integrateKernelPd13UI_Func_IndexddiS_S_dddd_param_2,
	.param .f64 _Z15integrateKernelPd13UI_Func_IndexddiS_S_dddd_param_3,
	.param .u32 _Z15integrateKernelPd13UI_Func_IndexddiS_S_dddd_param_4,
	.param .u64 .ptr .align 1 _Z15integrateKernelPd13UI_Func_IndexddiS_S_dddd_param_5,
	.param .u64 .ptr .align 1 _Z15integrateKernelPd13UI_Func_IndexddiS_S_dddd_param_6,
	.param .f64 _Z15integrateKernelPd13UI_Func_IndexddiS_S_dddd_param_7,
	.param .f64 _Z15integrateKernelPd13UI_Func_IndexddiS_S_dddd_param_8,
	.param .f64 _Z15integrateKernelPd13UI_Func_IndexddiS_S_dddd_param_9,
	.param .f64 _Z15integrateKernelPd13UI_Func_IndexddiS_S_dddd_param_10
)
{
	.reg .pred 	%p<2>;
	.reg .b32 	%r<13>;
	.reg .b64 	%rd<17>;
	.reg .b64 	%fd<19>;

	ld.param.u32 	%r2, [_Z15integrateKernelPd13UI_Func_IndexddiS_S_dddd_param_1];
	ld.param.f64 	%fd1, [_Z15integrateKernelPd13UI_Func_IndexddiS_S_dddd_param_2];
	ld.param.f64 	%fd2, [_Z15integrateKernelPd13UI_Func_IndexddiS_S_dddd_param_3];
	ld.param.u32 	%r3, [_Z15integrateKernelPd13UI_Func_IndexddiS_S_dddd_param_4];
	ld.param.u64 	%rd2, [_Z15integrateKernelPd13UI_Func_IndexddiS_S_dddd_param_5];
	ld.param.u64 	%rd3, [_Z15integrateKernelPd13UI_Func_IndexddiS_S_dddd_param_6];
	ld.param.f64 	%fd3, [_Z15integrateKernelPd13UI_Func_IndexddiS_S_dddd_param_7];
	ld.param.f64 	%fd4, [_Z15integrateKernelPd13UI_Func_IndexddiS_S_dddd_param_8];
	ld.param.f64 	%fd5, [_Z15integrateKernelPd13UI_Func_IndexddiS_S_dddd_param_9];
	ld.param.f64 	%fd6, [_Z15integrateKernelPd13UI_Func_IndexddiS_S_dddd_param_10];
	mov.u32 	%r4, %ctaid.x;
	mov.u32 	%r5, %ntid.x;
	mov.u32 	%r6, %tid.x;
	mad.lo.s32 	%r1, %r4, %r5, %r6;
	setp.ge.s32 	%p1, %r1, %r3;
	@%p1 bra 	$L__BB6_2;
	ld.param.u64 	%rd16, [_Z15integrateKernelPd13UI_Func_IndexddiS_S_dddd_param_0];
	cvta.to.global.u64 	%rd4, %rd2;
	cvta.to.global.u64 	%rd5, %rd3;
	cvta.to.global.u64 	%rd6, %rd16;
	mul.hi.s32 	%r7, %r1, 1717986919;
	shr.u32 	%r8, %r7, 31;
	shr.s32 	%r9, %r7, 1;
	add.s32 	%r10, %r9, %r8;
	mul.lo.s32 	%r11, %r10, 5;
	sub.s32 	%r12, %r1, %r11;
	cvt.rn.f64.s32 	%fd7, %r10;
	fma.rn.f64 	%fd8, %fd7, 0d4000000000000000, 0d3FF0000000000000;
	mul.f64 	%fd9, %fd2, %fd8;
	fma.rn.f64 	%fd10, %fd1, 0d4000000000000000, %fd9;
	mul.wide.s32 	%rd7, %r12, 8;
	add.s64 	%rd8, %rd4, %rd7;
	ld.global.f64 	%fd11, [%rd8];
	mul.f64 	%fd12, %fd2, %fd11;
	sub.f64 	%fd13, %fd10, %fd12;
	mul.f64 	%fd14, %fd13, 0d3FE0000000000000;
	add.s64 	%rd9, %rd5, %rd7;
	ld.global.f64 	%fd15, [%rd9];
	mul.wide.s32 	%rd10, %r2, 8;
	mov.u64 	%rd11, uif_array;
	add.s64 	%rd12, %rd11, %rd10;
	ld.global.u64 	%rd13, [%rd12];
	{ // callseq 36, 0
	.param .b64 param0;
	st.param.f64 	[param0], %fd14;
	.param .b64 param1;
	st.param.f64 	[param1], %fd3;
	.param .b64 param2;
	st.param.f64 	[param2], %fd4;
	.param .b64 param3;
	st.param.f64 	[param3], %fd5;
	.param .b64 param4;
	st.param.f64 	[param4], %fd6;
	.param .b64 retval0;
	prototype_36 : .callprototype (.param .b64 _) _ (.param .b64 _, .param .b64 _, .param .b64 _, .param .b64 _, .param .b64 _);
	call (retval0), 
	%rd13, 
	(
	param0, 
	param1, 
	param2, 
	param3, 
	param4
	)
	, prototype_36;
	ld.param.f64 	%fd16, [retval0];
	} // callseq 36
	mul.f64 	%fd18, %fd15, %fd16;
	mul.wide.s32 	%rd14, %r1, 8;
	add.s64 	%rd15, %rd6, %rd14;
	st.global.f64 	[%rd15], %fd18;
$L__BB6_2:
	ret;

}
.func  (.param .align 16 .b8 func_retval0[16]) __internal_trig_reduction_slowpathd(
	.param .b64 __internal_trig_reduction_slowpathd_param_0
)
{
	.local .align 8 .b8 	__local_depot7[40];
	.reg .b64 	%SP;
	.reg .b64 	%SPL;
	.reg .pred 	%p<10>;
	.reg .b32 	%r<47>;
	.reg .b64 	%rd<74>;
	.reg .b64 	%fd<5>;

	mov.u64 	%SPL, __local_depot7;
	ld.param.f64 	%fd4, [__internal_trig_reduction_slowpathd_param_0];
	add.u64 	%rd1, %SPL, 0;
	{
	.reg .b32 %temp; 
	mov.b64 	{%temp, %r1}, %fd4;
	}
	shr.u32 	%r2, %r1, 20;
	and.b32  	%r3, %r2, 2047;
	setp.eq.s32 	%p1, %r3, 2047;
	mov.b32 	%r46, 0;
	@%p1 bra 	$L__BB7_9;
	add.s32 	%r20, %r3, -1024;
	mov.b64 	%rd20, %fd4;
	shl.b64 	%rd2, %rd20, 11;
	shr.u32 	%r4, %r20, 6;
	sub.s32 	%r45, 15, %r4;
	sub.s32 	%r21, 19, %r4;
	setp.lt.u32 	%p2, %r20, 128;
	selp.b32 	%r6, 18, %r21, %p2;
	setp.ge.s32 	%p3, %r45, %r6;
	mov.b64 	%rd70, 0;
	@%p3 bra 	$L__BB7_4;
	add.s32 	%r23, %r6, %r4;
	neg.s32 	%r43, %r23;
	or.b64  	%rd3, %rd2, -9223372036854775808;
	mov.b64 	%rd70, 0;
	mov.b32 	%r42, 0;
	mov.u64 	%rd25, __cudart_i2opi_d;
	mov.u32 	%r44, %r45;
$L__BB7_3:
	.pragma "nounroll";
	mul.wide.s32 	%rd22, %r42, 8;
	add.s64 	%rd23, %rd1, %rd22;
	mul.wide.s32 	%rd24, %r44, 8;
	add.s64 	%rd26, %rd25, %rd24;
	ld.global.nc.u64 	%rd27, [%rd26];
	{
	.reg .u32 %r0, %r1, %r2, %r3, %alo, %ahi, %blo, %bhi, %clo, %chi;
	mov.b64 	{%alo,%ahi}, %rd27;
	mov.b64 	{%blo,%bhi}, %rd3;
	mov.b64 	{%clo,%chi}, %rd70;
	mad.lo.cc.u32 	%r0, %alo, %blo, %clo;
	madc.hi.cc.u32 	%r1, %alo, %blo, %chi;
	madc.hi.u32 	%r2, %alo, %bhi, 0;
	mad.lo.cc.u32 	%r1, %alo, %bhi, %r1;
	madc.hi.cc.u32 	%r2, %ahi, %blo, %r2;
	madc.hi.u32 	%r3, %ahi, %bhi, 0;
	mad.lo.cc.u32 	%r1, %ahi, %blo, %r1;
	madc.lo.cc.u32 	%r2, %ahi, %bhi, %r2;
	addc.u32 	%r3, %r3, 0;
	mov.b64 	%rd28, {%r0,%r1};
	mov.b64 	%rd70, {%r2,%r3};
	}
	st.local.u64 	[%rd23], %rd28;
	add.s32 	%r44, %r44, 1;
	add.s32 	%r43, %r43, 1;
	add.s32 	%r42, %r42, 1;
	setp.ne.s32 	%p4, %r43, -15;
	mov.u32 	%r45, %r6;
	@%p4 bra 	$L__BB7_3;
$L__BB7_4:
	cvt.s64.s32 	%rd29, %r45;
	cvt.u64.u32 	%rd30, %r4;
	add.s64 	%rd31, %rd30, %rd29;
	shl.b64 	%rd32, %rd31, 3;
	add.s64 	%rd33, %rd1, %rd32;
	st.local.u64 	[%rd33+-120], %rd70;
	and.b32  	%r15, %r2, 63;
	ld.local.u64 	%rd72, [%rd1+16];
	ld.local.u64 	%rd71, [%rd1+24];
	setp.eq.s32 	%p5, %r15, 0;
	@%p5 bra 	$L__BB7_6;
	shl.b64 	%rd34, %rd71, %r15;
	shr.u64 	%rd35, %rd72, 1;
	xor.b32  	%r24, %r15, 63;
	shr.u64 	%rd36, %rd35, %r24;
	or.b64  	%rd71, %rd34, %rd36;
	ld.local.u64 	%rd37, [%rd1+8];
	shl.b64 	%rd38, %rd72, %r15;
	shr.u64 	%rd39, %rd37, 1;
	shr.u64 	%rd40, %rd39, %r24;
	or.b64  	%rd72, %rd38, %rd40;
$L__BB7_6:
	and.b32  	%r25, %r1, -2147483648;
	shr.u64 	%rd41, %rd71, 62;
	cvt.u32.u64 	%r26, %rd41;
	mov.b64 	{%r27, %r28}, %rd71;
	mov.b64 	{%r29, %r30}, %rd72;
	shf.l.wrap.b32 	%r31, %r30, %r27, 2;
	shf.l.wrap.b32 	%r32, %r27, %r28, 2;
	mov.b64 	%rd42, {%r31, %r32};
	shl.b64 	%rd43, %rd72, 2;
	shr.u64 	%rd44, %rd42, 63;
	cvt.u32.u64 	%r33, %rd44;
	add.s32 	%r34, %r33, %r26;
	setp.eq.s32 	%p6, %r25, 0;
	neg.s32 	%r35, %r34;
	selp.b32 	%r46, %r34, %r35, %p6;
	setp.gt.s64 	%p7, %rd42, -1;
	mov.b64 	%rd45, 0;
	{
	.reg .u32 %r0, %r1, %r2, %r3, %a0, %a1, %a2, %a3, %b0, %b1, %b2, %b3;
	mov.b64 	{%a0,%a1}, %rd45;
	mov.b64 	{%a2,%a3}, %rd45;
	mov.b64 	{%b0,%b1}, %rd43;
	mov.b64 	{%b2,%b3}, %rd42;
	sub.cc.u32 	%r0, %a0, %b0;
	subc.cc.u32 	%r1, %a1, %b1;
	subc.cc.u32 	%r2, %a2, %b2;
	subc.u32 	%r3, %a3, %b3;
	mov.b64 	%rd46, {%r0,%r1};
	mov.b64 	%rd47, {%r2,%r3};
	}
	xor.b32  	%r36, %r25, -2147483648;
	selp.b64 	%rd73, %rd42, %rd47, %p7;
	selp.b64 	%rd14, %rd43, %rd46, %p7;
	selp.b32 	%r17, %r25, %r36, %p7;
	clz.b64 	%r37, %rd73;
	cvt.u64.u32 	%rd15, %r37;
	setp.eq.s32 	%p8, %r37, 0;
	@%p8 bra 	$L__BB7_8;
	cvt.u32.u64 	%r38, %rd15;
	and.b32  	%r39, %r38, 63;
	shl.b64 	%rd48, %rd73, %r39;
	shr.u64 	%rd49, %rd14, 1;
	not.b32 	%r40, %r38;
	and.b32  	%r41, %r40, 63;
	shr.u64 	%rd50, %rd49, %r41;
	or.b64  	%rd73, %rd48, %rd50;
$L__BB7_8:
	mov.b64 	%rd51, -3958705157555305931;
	{
	.reg .u32 %r0, %r1, %r2, %r3, %alo, %ahi, %blo, %bhi;
	mov.b64 	{%alo,%ahi}, %rd73;
	mov.b64 	{%blo,%bhi}, %rd51;
	mul.lo.u32 	%r0, %alo, %blo;
	mul.hi.u32 	%r1, %alo, %blo;
	mad.lo.cc.u32 	%r1, %alo, %bhi, %r1;
	madc.hi.u32 	%r2, %alo, %bhi, 0;
	mad.lo.cc.u32 	%r1, %ahi, %blo, %r1;
	madc.hi.cc.u32 	%r2, %ahi, %blo, %r2;
	madc.hi.u32 	%r3, %ahi, %bhi, 0;
	mad.lo.cc.u32 	%r2, %ahi, %bhi, %r2;
	addc.u32 	%r3, %r3, 0;
	mov.b64 	%rd52, {%r0,%r1};
	mov.b64 	%rd53, {%r2,%r3};
	}
	setp.gt.s64 	%p9, %rd53, 0;
	{
	.reg .u32 %r0, %r1, %r2, %r3, %a0, %a1, %a2, %a3, %b0, %b1, %b2, %b3;
	mov.b64 	{%a0,%a1}, %rd52;
	mov.b64 	{%a2,%a3}, %rd53;
	mov.b64 	{%b0,%b1}, %rd52;
	mov.b64 	{%b2,%b3}, %rd53;
	add.cc.u32 	%r0, %a0, %b0;
	addc.cc.u32 	%r1, %a1, %b1;
	addc.cc.u32 	%r2, %a2, %b2;
	addc.u32 	%r3, %a3, %b3;
	mov.b64 	%rd54, {%r0,%r1};
	mov.b64 	%rd55, {%r2,%r3};
	}
	selp.b64 	%rd56, %rd55, %rd53, %p9;
	selp.s64 	%rd57, -1, 0, %p9;
	sub.s64 	%rd58, %rd57, %rd15;
	cvt.u64.u32 	%rd59, %r17;
	shl.b64 	%rd60, %rd59, 32;
	add.s64 	%rd61, %rd56, 1;
	shr.u64 	%rd62, %rd61, 10;
	add.s64 	%rd63, %rd62, 1;
	shr.u64 	%rd64, %rd63, 1;
	shl.b64 	%rd65, %rd58, 52;
	add.s64 	%rd66, %rd65, %rd64;
	add.s64 	%rd67, %rd66, 4602678819172646912;
	or.b64  	%rd68, %rd67, %rd60;
	mov.b64 	%fd4, %rd68;
$L__BB7_9:
	st.param.f64 	[func_retval0], %fd4;
	st.param.b32 	[func_retval0+8], %r46;
	ret;

}
.func  (.param .b64 func_retval0) __internal_accurate_pow(
	.param .b64 __internal_accurate_pow_param_0
)
{
	.reg .pred 	%p<8>;
	.reg .b32 	%r<49>;
	.reg .b32 	%f<3>;
	.reg .b64 	%fd<109>;

	ld.param.f64 	%fd10, [__internal_accurate_pow_param_0];
	{
	.reg .b32 %temp; 
	mov.b64 	{%temp, %r46}, %fd10;
	}
	{
	.reg .b32 %temp; 
	mov.b64 	{%r45, %temp}, %fd10;
	}
	shr.u32 	%r47, %r46, 20;
	setp.gt.u32 	%p1, %r46, 1048575;
	@%p1 bra 	$L__BB8_2;
	mul.f64 	%fd11, %fd10, 0d4350000000000000;
	{
	.reg .b32 %temp; 
	mov.b64 	{%temp, %r46}, %fd11;
	}
	{
	.reg .b32 %temp; 
	mov.b64 	{%r45, %temp}, %fd11;
	}
	shr.u32 	%r16, %r46, 20;
	add.s32 	%r47, %r16, -54;
$L__BB8_2:
	add.s32 	%r48, %r47, -1023;
	and.b32  	%r17, %r46, -2146435073;
	or.b32  	%r18, %r17, 1072693248;
	mov.b64 	%fd107, {%r45, %r18};
	setp.lt.u32 	%p2, %r18, 1073127583;
	@%p2 bra 	$L__BB8_4;
	{
	.reg .b32 %temp; 
	mov.b64 	{%r19, %temp}, %fd107;
	}
	{
	.reg .b32 %temp; 
	mov.b64 	{%temp, %r20}, %fd107;
	}
	add.s32 	%r21, %r20, -1048576;
	mov.b64 	%fd107, {%r19, %r21};
	add.s32 	%r48, %r47, -1022;
$L__BB8_4:
	add.f64 	%fd12, %fd107, 0dBFF0000000000000;
	add.f64 	%fd13, %fd107, 0d3FF0000000000000;
	rcp.approx.ftz.f64 	%fd14, %fd13;
	neg.f64 	%fd15, %fd13;
	fma.rn.f64 	%fd16, %fd15, %fd14, 0d3FF0000000000000;
	fma.rn.f64 	%fd17, %fd16, %fd16, %fd16;
	fma.rn.f64 	%fd18, %fd17, %fd14, %fd14;
	mul.f64 	%fd19, %fd12, %fd18;
	fma.rn.f64 	%fd20, %fd12, %fd18, %fd19;
	mul.f64 	%fd21, %fd20, %fd20;
	fma.rn.f64 	%fd22, %fd21, 0d3EB0F5FF7D2CAFE2, 0d3ED0F5D241AD3B5A;
	fma.rn.f64 	%fd23, %fd22, %fd21, 0d3EF3B20A75488A3F;
	fma.rn.f64 	%fd24, %fd23, %fd21, 0d3F1745CDE4FAECD5;
	fma.rn.f64 	%fd25, %fd24, %fd21, 0d3F3C71C7258A578B;
	fma.rn.f64 	%fd26, %fd25, %fd21, 0d3F6249249242B910;
	fma.rn.f64 	%fd27, %fd26, %fd21, 0d3F89999999999DFB;
	sub.f64 	%fd28, %fd12, %fd20;
	add.f64 	%fd29, %fd28, %fd28;
	neg.f64 	%fd30, %fd20;
	fma.rn.f64 	%fd31, %fd30, %fd12, %fd29;
	mul.f64 	%fd32, %fd18, %fd31;
	fma.rn.f64 	%fd33, %fd21, %fd27, 0d3FB5555555555555;
	mov.f64 	%fd34, 0d3FB5555555555555;
	sub.f64 	%fd35, %fd34, %fd33;
	fma.rn.f64 	%fd36, %fd21, %fd27, %fd35;
	add.f64 	%fd37, %fd36, 0dBC46A4CB00B9E7B0;
	add.f64 	%fd38, %fd33, %fd37;
	sub.f64 	%fd39, %fd33, %fd38;
	add.f64 	%fd40, %fd37, %fd39;
	mul.rn.f64 	%fd41, %fd20, %fd20;
	neg.f64 	%fd42, %fd41;
	fma.rn.f64 	%fd43, %fd20, %fd20, %fd42;
	{
	.reg .b32 %temp; 
	mov.b64 	{%r22, %temp}, %fd32;
	}
	{
	.reg .b32 %temp; 
	mov.b64 	{%temp, %r23}, %fd32;
	}
	add.s32 	%r24, %r23, 1048576;
	mov.b64 	%fd44, {%r22, %r24};
	fma.rn.f64 	%fd45, %fd20, %fd44, %fd43;
	mul.rn.f64 	%fd46, %fd41, %fd20;
	neg.f64 	%fd47, %fd46;
	fma.rn.f64 	%fd48, %fd41, %fd20, %fd47;
	fma.rn.f64 	%fd49, %fd41, %fd32, %fd48;
	fma.rn.f64 	%fd50, %fd45, %fd20, %fd49;
	mul.rn.f64 	%fd51, %fd38, %fd46;
	neg.f64 	%fd52, %fd51;
	fma.rn.f64 	%fd53, %fd38, %fd46, %fd52;
	fma.rn.f64 	%fd54, %fd38, %fd50, %fd53;
	fma.rn.f64 	%fd55, %fd40, %fd46, %fd54;
	add.f64 	%fd56, %fd51, %fd55;
	sub.f64 	%fd57, %fd51, %fd56;
	add.f64 	%fd58, %fd55, %fd57;
	add.f64 	%fd59, %fd20, %fd56;
	sub.f64 	%fd60, %fd20, %fd59;
	add.f64 	%fd61, %fd56, %fd60;
	add.f64 	%fd62, %fd58, %fd61;
	add.f64 	%fd63, %fd32, %fd62;
	add.f64 	%fd64, %fd59, %fd63;
	sub.f64 	%fd65, %fd59, %fd64;
	add.f64 	%fd66, %fd63, %fd65;
	xor.b32  	%r25, %r48, -2147483648;
	mov.b32 	%r26, 1127219200;
	mov.b64 	%fd67, {%r25, %r26};
	mov.b32 	%r27, -2147483648;
	mov.b64 	%fd68, {%r27, %r26};
	sub.f64 	%fd69, %fd67, %fd68;
	fma.rn.f64 	%fd70, %fd69, 0d3FE62E42FEFA39EF, %fd64;
	fma.rn.f64 	%fd71, %fd69, 0dBFE62E42FEFA39EF, %fd70;
	sub.f64 	%fd72, %fd71, %fd64;
	sub.f64 	%fd73, %fd66, %fd72;
	fma.rn.f64 	%fd74, %fd69, 0d3C7ABC9E3B39803F, %fd73;
	add.f64 	%fd75, %fd70, %fd74;
	sub.f64 	%fd76, %fd70, %fd75;
	add.f64 	%fd77, %fd74, %fd76;
	mov.f64 	%fd78, 0d4000000000000000;
	{
	.reg .b32 %temp; 
	mov.b64 	{%temp, %r28}, %fd78;
	}
	{
	.reg .b32 %temp; 
	mov.b64 	{%r29, %temp}, %fd78;
	}
	shl.b32 	%r30, %r28, 1;
	setp.gt.u32 	%p3, %r30, -33554433;
	and.b32  	%r31, %r28, -15728641;
	selp.b32 	%r32, %r31, %r28, %p3;
	mov.b64 	%fd79, {%r29, %r32};
	mul.rn.f64 	%fd80, %fd75, %fd79;
	neg.f64 	%fd81, %fd80;
	fma.rn.f64 	%fd82, %fd75, %fd79, %fd81;
	fma.rn.f64 	%fd83, %fd77, %fd79, %fd82;
	add.f64 	%fd4, %fd80, %fd83;
	sub.f64 	%fd84, %fd80, %fd4;
	add.f64 	%fd5, %fd83, %fd84;
	fma.rn.f64 	%fd85, %fd4, 0d3FF71547652B82FE, 0d4338000000000000;
	{
	.reg .b32 %temp; 
	mov.b64 	{%r13, %temp}, %fd85;
	}
	mov.f64 	%fd86, 0dC338000000000000;
	add.rn.f64 	%fd87, %fd85, %fd86;
	fma.rn.f64 	%fd88, %fd87, 0dBFE62E42FEFA39EF, %fd4;
	fma.rn.f64 	%fd89, %fd87, 0dBC7ABC9E3B39803F, %fd88;
	fma.rn.f64 	%fd90, %fd89, 0d3E5ADE1569CE2BDF, 0d3E928AF3FCA213EA;
	fma.rn.f64 	%fd91, %fd90, %fd89, 0d3EC71DEE62401315;
	fma.rn.f64 	%fd92, %fd91, %fd89, 0d3EFA01997C89EB71;
	fma.rn.f64 	%fd93, %fd92, %fd89, 0d3F2A01A014761F65;
	fma.rn.f64 	%fd94, %fd93, %fd89, 0d3F56C16C1852B7AF;
	fma.rn.f64 	%fd95, %fd94, %fd89, 0d3F81111111122322;
	fma.rn.f64 	%fd96, %fd95, %fd89, 0d3FA55555555502A1;
	fma.rn.f64 	%fd97, %fd96, %fd89, 0d3FC5555555555511;
	fma.rn.f64 	%fd98, %fd97, %fd89, 0d3FE000000000000B;
	fma.rn.f64 	%fd99, %fd98, %fd89, 0d3FF0000000000000;
	fma.rn.f64 	%fd100, %fd99, %fd89, 0d3FF0000000000000;
	{
	.reg .b32 %temp; 
	mov.b64 	{%r14, %temp}, %fd100;
	}
	{
	.reg .b32 %temp; 
	mov.b64 	{%temp, %r15}, %fd100;
	}
	shl.b32 	%r33, %r13, 20;
	add.s32 	%r34, %r33, %r15;
	mov.b64 	%fd108, {%r14, %r34};
	{
	.reg .b32 %temp; 
	mov.b64 	{%temp, %r35}, %fd4;
	}
	mov.b32 	%f2, %r35;
	abs.f32 	%f1, %f2;
	setp.lt.f32 	%p4, %f1, 0f4086232B;
	@%p4 bra 	$L__BB8_7;
	setp.lt.f64 	%p5, %fd4, 0d0000000000000000;
	add.f64 	%fd101, %fd4, 0d7FF0000000000000;
	selp.f64 	%fd108, 0d0000000000000000, %fd101, %p5;
	setp.geu.f32 	%p6, %f1, 0f40874800;
	@%p6 bra 	$L__BB8_7;
	shr.u32 	%r36, %r13, 31;
	add.s32 	%r37, %r13, %r36;
	shr.s32 	%r38, %r37, 1;
	shl.b32 	%r39, %r38, 20;
	add.s32 	%r40, %r15, %r39;
	mov.b64 	%fd102, {%r14, %r40};
	sub.s32 	%r41, %r13, %r38;
	shl.b32 	%r42, %r41, 20;
	add.s32 	%r43, %r42, 1072693248;
	mov.b32 	%r44, 0;
	mov.b64 	%fd103, {%r44, %r43};
	mul.f64 	%fd108, %fd103, %fd102;
$L__BB8_7:
	abs.f64 	%fd104, %fd108;
	setp.eq.f64 	%p7, %fd104, 0d7FF0000000000000;
	fma.rn.f64 	%fd105, %fd108, %fd5, %fd108;
	selp.f64 	%fd106, %fd108, %fd105, %p7;
	st.param.f64 	[func_retval0], %fd106;
	ret;

}


// ===== COMPILED SASS (sm_100) =====

	.target	sm_100

	.elftype	@"ET_EXEC"


//--------------------- .note.nv.tkinfo           --------------------------
	.section	.note.nv.tkinfo,"",@"SHT_NOTE"
	.sectionflags	@"SHF_NOTE_NV_TKINFO"
	.tkinfo
        /*0018*/ 	.word	0x00000002
        /*0030*/ 	.string	""
        /*0030*/ 	.string	"ptxas"
        /*0030*/ 	.string	"Cuda compilation tools, release 13.0, V13.0.88"
        /*0030*/ 	.string	"Build cuda_13.0.r13.0/compiler.36424714_0"
        /*0030*/ 	.string	"-arch sm_100 -m 64 "



//--------------------- .note.nv.cuinfo           --------------------------
	.section	.note.nv.cuinfo,"",@"SHT_NOTE"
	.sectionflags	@"SHF_NOTE_NV_CUINFO"
        /*0018*/ 	.short	0x0002
        /*001a*/ 	.short	0x0064
        /*001c*/ 	.short	0x0082
	.zero		2


//--------------------- .nv.info                  --------------------------
	.section	.nv.info,"",@"SHT_CUDA_INFO"
	.align	4


	//----- nvinfo : EIATTR_REGCOUNT
	.align		4
        /*0000*/ 	.byte	0x04, 0x2f
        /*0002*/ 	.short	(.L_5 - .L_4)
	.align		4
.L_4:
        /*0004*/ 	.word	index@(_Z15integrateKernelPd13UI_Func_IndexddiS_S_dddd)
        /*0008*/ 	.word	0x00000032


	//----- nvinfo : EIATTR_FRAME_SIZE
	.align		4
.L_5:
        /*000c*/ 	.byte	0x04, 0x11
        /*000e*/ 	.short	(.L_7 - .L_6)
	.align		4
.L_6:
        /*0010*/ 	.word	index@($_Z15integrateKernelPd13UI_Func_IndexddiS_S_dddd$__internal_trig_reduction_slowpathd)
        /*0014*/ 	.word	0x000000b8


	//----- nvinfo : EIATTR_FRAME_SIZE
	.align		4
.L_7:
        /*0018*/ 	.byte	0x04, 0x11
        /*001a*/ 	.short	(.L_9 - .L_8)
	.align		4
.L_8:
        /*001c*/ 	.word	index@($_Z15integrateKernelPd13UI_Func_IndexddiS_S_dddd$__internal_accurate_pow)
        /*0020*/ 	.word	0x000000b8


	//----- nvinfo : EIATTR_FRAME_SIZE
	.align		4
.L_9:
        /*0024*/ 	.byte	0x04, 0x11
        /*0026*/ 	.short	(.L_11 - .L_10)
	.align		4
.L_10:
        /*0028*/ 	.word	index@($__internal_2_$__cuda_sm20_dsqrt_rn_f64_mediumpath_v1)
        /*002c*/ 	.word	0x000000b8


	//----- nvinfo : EIATTR_FRAME_SIZE
	.align		4
.L_11:
        /*0030*/ 	.byte	0x04, 0x11
        /*0032*/ 	.short	(.L_13 - .L_12)
	.align		4
.L_12:
        /*0034*/ 	.word	index@($__internal_1_$__cuda_sm20_div_rn_f64_full)
        /*0038*/ 	.word	0x000000b8


	//----- nvinfo : EIATTR_FRAME_SIZE
	.align		4
.L_13:
        /*003c*/ 	.byte	0x04, 0x11
        /*003e*/ 	.short	(.L_15 - .L_14)
	.align		4
.L_14:
        /*0040*/ 	.word	index@($__internal_0_$__cuda_sm20_dblrcp_rn_slowpath_v3)
        /*0044*/ 	.word	0x000000b8


	//----- nvinfo : EIATTR_FRAME_SIZE
	.align		4
.L_15:
        /*0048*/ 	.byte	0x04, 0x11
        /*004a*/ 	.short	(.L_17 - .L_16)
	.align		4
.L_16:
        /*004c*/ 	.word	index@($_Z15integrateKernelPd13UI_Func_IndexddiS_S_dddd$_Z9sc_uifuncddddd)
        /*0050*/ 	.word	0x000000b8


	//----- nvinfo : EIATTR_FRAME_SIZE
	.align		4
.L_17:
        /*0054*/ 	.byte	0x04, 0x11
        /*0056*/ 	.short	(.L_19 - .L_18)
	.align		4
.L_18:
        /*0058*/ 	.word	index@($_Z15integrateKernelPd13UI_Func_IndexddiS_S_dddd$_Z14tryplet_uifuntddddd)
        /*005c*/ 	.word	0x000000b8


	//----- nvinfo : EIATTR_FRAME_SIZE
	.align		4
.L_19:
        /*0060*/ 	.byte	0x04, 0x11
        /*0062*/ 	.short	(.L_21 - .L_20)
	.align		4
.L_20:
        /*0064*/ 	.word	index@($_Z15integrateKernelPd13UI_Func_IndexddiS_S_dddd$_Z14singlet_uifuntddddd)
        /*0068*/ 	.word	0x000000b8


	//----- nvinfo : EIATTR_FRAME_SIZE
	.align		4
.L_21:
        /*006c*/ 	.byte	0x04, 0x11
        /*006e*/ 	.short	(.L_23 - .L_22)
	.align		4
.L_22:
        /*0070*/ 	.word	index@($_Z15integrateKernelPd13UI_Func_IndexddiS_S_dddd$_Z13coupled_fpdk2ddddd)
        /*0074*/ 	.word	0x000000b8


	//----- nvinfo : EIATTR_FRAME_SIZE
	.align		4
.L_23:
        /*0078*/ 	.byte	0x04, 0x11
        /*007a*/ 	.short	(.L_25 - .L_24)
	.align		4
.L_24:
        /*007c*/ 	.word	index@($_Z15integrateKernelPd13UI_Func_IndexddiS_S_dddd$_Z12coupled_fmdkddddd)
        /*0080*/ 	.word	0x000000b8


	//----- nvinfo : EIATTR_FRAME_SIZE
	.align		4
.L_25:
        /*0084*/ 	.byte	0x04, 0x11
        /*0086*/ 	.short	(.L_27 - .L_26)
	.align		4
.L_26:
        /*0088*/ 	.word	index@($_Z15integrateKernelPd13UI_Func_IndexddiS_S_dddd$_Z10coupled_fpddddd)
        /*008c*/ 	.word	0x000000b8


	//----- nvinfo : EIATTR_FRAME_SIZE
	.align		4
.L_27:
        /*0090*/ 	.byte	0x04, 0x11
        /*0092*/ 	.short	(.L_29 - .L_28)
	.align		4
.L_28:
        /*0094*/ 	.word	index@(_Z15integrateKernelPd13UI_Func_IndexddiS_S_dddd)
        /*0098*/ 	.word	0x000000b8


	//----- nvinfo : EIATTR_MIN_STACK_SIZE
	.align		4
.L_29:
        /*009c*/ 	.byte	0x04, 0x12
        /*009e*/ 	.short	(.L_31 - .L_30)
	.align		4
.L_30:
        /*00a0*/ 	.word	index@(_Z15integrateKernelPd13UI_Func_IndexddiS_S_dddd)
        /*00a4*/ 	.word	0x000000b8
.L_31:


//--------------------- .nv.compat                --------------------------
	.section	.nv.compat,"",@"SHT_CUDA_COMPAT_INFO"
	.align	4
        /*0000*/ 	.byte	0x02, 0x09, 0x00, 0x00, 0x02, 0x02, 0x01, 0x00, 0x02, 0x05, 0x05, 0x00, 0x03, 0x07, 0x01, 0x01
        /*0010*/ 	.byte	0x02, 0x03, 0x00, 0x00, 0x02, 0x06, 0x01, 0x00, 0x04, 0x0b, 0x08, 0x00, 0x01, 0x00, 0x00, 0x00
        /*0020*/ 	.byte	0x00, 0x00, 0x00, 0x00


//--------------------- .nv.info._Z15integrateKernelPd13UI_Func_IndexddiS_S_dddd --------------------------
	.section	.nv.info._Z15integrateKernelPd13UI_Func_IndexddiS_S_dddd,"",@"SHT_CUDA_INFO"
	.sectionflags	@""
	.align	4


	//----- nvinfo : EIATTR_CUDA_API_VERSION
	.align		4
        /*0000*/ 	.byte	0x04, 0x37
        /*0002*/ 	.short	(.L_33 - .L_32)
.L_32:
        /*0004*/ 	.word	0x00000082


	//----- nvinfo : EIATTR_KPARAM_INFO
	.align		4
.L_33:
        /*0008*/ 	.byte	0x04, 0x17
        /*000a*/ 	.short	(.L_35 - .L_34)
.L_34:
        /*000c*/ 	.word	0x00000000
        /*0010*/ 	.short	0x000a
        /*0012*/ 	.short	0x0050
        /*0014*/ 	.byte	0x00, 0xf0, 0x21, 0x00


	//----- nvinfo : EIATTR_KPARAM_INFO
	.align		4
.L_35:
        /*0018*/ 	.byte	0x04, 0x17
        /*001a*/ 	.short	(.L_37 - .L_36)
.L_36:
        /*001c*/ 	.word	0x00000000
        /*0020*/ 	.short	0x0009
        /*0022*/ 	.short	0x0048
        /*0024*/ 	.byte	0x00, 0xf0, 0x21, 0x00


	//----- nvinfo : EIATTR_KPARAM_INFO
	.align		4
.L_37:
        /*0028*/ 	.byte	0x04, 0x17
        /*002a*/ 	.short	(.L_39 - .L_38)
.L_38:
        /*002c*/ 	.word	0x00000000
        /*0030*/ 	.short	0x0008
        /*0032*/ 	.short	0x0040
        /*0034*/ 	.byte	0x00, 0xf0, 0x21, 0x00


	//----- nvinfo : EIATTR_KPARAM_INFO
	.align		4
.L_39:
        /*0038*/ 	.byte	0x04, 0x17
        /*003a*/ 	.short	(.L_41 - .L_40)
.L_40:
        /*003c*/ 	.word	0x00000000
        /*0040*/ 	.short	0x0007
        /*0042*/ 	.short	0x0038
        /*0044*/ 	.byte	0x00, 0xf0, 0x21, 0x00


	//----- nvinfo : EIATTR_KPARAM_INFO
	.align		4
.L_41:
        /*0048*/ 	.byte	0x04, 0x17
        /*004a*/ 	.short	(.L_43 - .L_42)
.L_42:
        /*004c*/ 	.word	0x00000000
        /*0050*/ 	.short	0x0006
        /*0052*/ 	.short	0x0030
        /*0054*/ 	.byte	0x00, 0xf5, 0x21, 0x00


	//----- nvinfo : EIATTR_KPARAM_INFO
	.align		4
.L_43:
        /*0058*/ 	.byte	0x04, 0x17
        /*005a*/ 	.short	(.L_45 - .L_44)
.L_44:
        /*005c*/ 	.word	0x00000000
        /*0060*/ 	.short	0x0005
        /*0062*/ 	.short	0x0028
        /*0064*/ 	.byte	0x00, 0xf5, 0x21, 0x00


	//----- nvinfo : EIATTR_KPARAM_INFO
	.align		4
.L_45:
        /*0068*/ 	.byte	0x04, 0x17
        /*006a*/ 	.short	(.L_47 - .L_46)
.L_46:
        /*006c*/ 	.word	0x00000000
        /*0070*/ 	.short	0x0004
        /*0072*/ 	.short	0x0020
        /*0074*/ 	.byte	0x00, 0xf0, 0x11, 0x00


	//----- nvinfo : EIATTR_KPARAM_INFO
	.align		4
.L_47:
        /*0078*/ 	.byte	0x04, 0x17
        /*007a*/ 	.short	(.L_49 - .L_48)
.L_48:
        /*007c*/ 	.word	0x00000000
        /*0080*/ 	.short	0x0003
        /*0082*/ 	.short	0x0018
        /*0084*/ 	.byte	0x00, 0xf0, 0x21, 0x00


	//----- nvinfo : EIATTR_KPARAM_INFO
	.align		4
.L_49:
        /*0088*/ 	.byte	0x04, 0x17
        /*008a*/ 	.short	(.L_51 - .L_50)
.L_50:
        /*008c*/ 	.word	0x00000000
        /*0090*/ 	.short	0x0002
        /*0092*/ 	.short	0x0010
        /*0094*/ 	.byte	0x00, 0xf0, 0x21, 0x00


	//----- nvinfo : EIATTR_KPARAM_INFO
	.align		4
.L_51:
        /*0098*/ 	.byte	0x04, 0x17
        /*009a*/ 	.short	(.L_53 - .L_52)
.L_52:
        /*009c*/ 	.word	0x00000000
        /*00a0*/ 	.short	0x0001
        /*00a2*/ 	.short	0x0008
        /*00a4*/ 	.byte	0x00, 0xf0, 0x11, 0x00


	//----- nvinfo : EIATTR_KPARAM_INFO
	.align		4
.L_53:
        /*00a8*/ 	.byte	0x04, 0x17
        /*00aa*/ 	.short	(.L_55 - .L_54)
.L_54:
        /*00ac*/ 	.word	0x00000000
        /*00b0*/ 	.short	0x0000
        /*00b2*/ 	.short	0x0000
        /*00b4*/ 	.byte	0x00, 0xf5, 0x21, 0x00


	//----- nvinfo : EIATTR_SPARSE_MMA_MASK
	.align		4
.L_55:
        /*00b8*/ 	.byte	0x03, 0x50
        /*00ba*/ 	.short	0x0000


	//----- nvinfo : EIATTR_MAXREG_COUNT
	.align		4
        /*00bc*/ 	.byte	0x03, 0x1b
        /*00be*/ 	.short	0x00ff


	//----- nvinfo : EIATTR_MERCURY_ISA_VERSION
	.align		4
        /*00c0*/ 	.byte	0x03, 0x5f
        /*00c2*/ 	.short	0x0101


	//----- nvinfo : EIATTR_VRC_CTA_INIT_COUNT
	.align		4
        /*00c4*/ 	.byte	0x02, 0x4a
	.zero		1
	.zero		1


	//----- nvinfo : EIATTR_EXIT_INSTR_OFFSETS
	.align		4
        /*00c8*/ 	.byte	0x04, 0x1c
        /*00ca*/ 	.short	(.L_57 - .L_56)


	//   ....[0]....
.L_56:
        /*00cc*/ 	.word	0x00000070


	//   ....[1]....
        /*00d0*/ 	.word	0x00000340


	//----- nvinfo : EIATTR_CRS_STACK_SIZE
	.align		4
.L_57:
        /*00d4*/ 	.byte	0x04, 0x1e
        /*00d6*/ 	.short	(.L_59 - .L_58)
.L_58:
        /*00d8*/ 	.word	0x00000000


	//----- nvinfo : EIATTR_CBANK_PARAM_SIZE
	.align		4
.L_59:
        /*00dc*/ 	.byte	0x03, 0x19
        /*00de*/ 	.short	0x0058


	//----- nvinfo : EIATTR_PARAM_CBANK
	.align		4
        /*00e0*/ 	.byte	0x04, 0x0a
        /*00e2*/ 	.short	(.L_61 - .L_60)
	.align		4
.L_60:
        /*00e4*/ 	.word	index@(.nv.constant0._Z15integrateKernelPd13UI_Func_IndexddiS_S_dddd)
        /*00e8*/ 	.short	0x0380
        /*00ea*/ 	.short	0x0058


	//----- nvinfo : EIATTR_SW_WAR
	.align		4
.L_61:
        /*00ec*/ 	.byte	0x04, 0x36
        /*00ee*/ 	.short	(.L_63 - .L_62)
.L_62:
        /*00f0*/ 	.word	0x00000008
.L_63:


//--------------------- .nv.callgraph             --------------------------
	.section	.nv.callgraph,"",@"SHT_CUDA_CALLGRAPH"
	.align	4
	.sectionentsize	8
	.align		4
        /*0000*/ 	.word	0x00000000
	.align		4
        /*0004*/ 	.word	0xffffffff
	.align		4
        /*0008*/ 	.word	0x00000000
	.align		4
        /*000c*/ 	.word	0xfffffffe
	.align		4
        /*0010*/ 	.word	0x00000000
	.align		4
        /*0014*/ 	.word	0xfffffffd
	.align		4
        /*0018*/ 	.word	0x00000000
	.align		4
        /*001c*/ 	.word	0xfffffffc


//--------------------- .nv.constant3             --------------------------
	.section	.nv.constant3,"a",@progbits
	.align	8
.nv.constant3:
	.type		pi_device,@object
	.size		pi_device,(.L_0 - pi_device)
pi_device:
        /*0000*/ 	.byte	0xb0, 0x74, 0x44, 0x54, 0xfb, 0x21, 0x09, 0x40
.L_0:


//--------------------- .nv.constant4             --------------------------
	.section	.nv.constant4,"a",@progbits
	.align	8
	.align		8
.nv.constant4:
        /*0000*/ 	.dword	uif_array
	.align		8
        /*0008*/ 	.dword	__cudart_i2opi_d
	.align		8
        /*0010*/ 	.dword	__cudart_sin_cos_coeffs


//--------------------- .text._Z15integrateKernelPd13UI_Func_IndexddiS_S_dddd --------------------------
	.section	.text._Z15integrateKernelPd13UI_Func_IndexddiS_S_dddd,"ax",@progbits
	.align	128
        .global         _Z15integrateKernelPd13UI_Func_IndexddiS_S_dddd
        .type           _Z15integrateKernelPd13UI_Func_IndexddiS_S_dddd,@function
        .size           _Z15integrateKernelPd13UI_Func_IndexddiS_S_dddd,(.L_x_308 - _Z15integrateKernelPd13UI_Func_IndexddiS_S_dddd)
        .other          _Z15integrateKernelPd13UI_Func_IndexddiS_S_dddd,@"STO_CUDA_ENTRY STV_DEFAULT"
_Z15integrateKernelPd13UI_Func_IndexddiS_S_dddd:
.text._Z15integrateKernelPd13UI_Func_IndexddiS_S_dddd:
[----:B------:R-:W0:Y:S01]  /*0000*/  LDC R1, c[0x0][0x37c] ;  /* 0x0000df00ff017b82 */ /* 0x000e220000000800 */
[----:B------:R-:W1:Y:S07]  /*0010*/  S2R R3, SR_TID.X ;  /* 0x0000000000037919 */ /* 0x000e6e0000002100 */
[----:B------:R-:W1:Y:S01]  /*0020*/  S2UR UR4, SR_CTAID.X ;  /* 0x00000000000479c3 */ /* 0x000e620000002500 */
[----:B------:R-:W2:Y:S07]  /*0030*/  LDCU UR5, c[0x0][0x3a0] ;  /* 0x00007400ff0577ac */ /* 0x000eae0008000800 */
[----:B------:R-:W1:Y:S02]  /*0040*/  LDC R2, c[0x0][0x360] ;  /* 0x0000d800ff027b82 */ /* 0x000e640000000800 */
[----:B-1----:R-:W-:-:S05]  /*0050*/  IMAD R2, R2, UR4, R3 ;  /* 0x0000000402027c24 */ /* 0x002fca000f8e0203 */
[----:B--2---:R-:W-:-:S13]  /*0060*/  ISETP.GE.AND P0, PT, R2, UR5, PT ;  /* 0x0000000502007c0c */ /* 0x004fda000bf06270 */
[----:B0-----:R-:W-:Y:S05]  /*0070*/  @P0 EXIT ;  /* 0x000000000000094d */ /* 0x001fea0003800000 */
[----:B------:R-:W0:Y:S01]  /*0080*/  LDC.64 R6, c[0x0][0x3a8] ;  /* 0x0000ea00ff067b82 */ /* 0x000e220000000a00 */
[----:B------:R-:W-:Y:S01]  /*0090*/  IMAD.HI R0, R2, 0x66666667, RZ ;  /* 0x6666666702007827 */ /* 0x000fe200078e02ff */
[----:B------:R-:W1:Y:S04]  /*00a0*/  LDCU.64 UR36, c[0x0][0x358] ;  /* 0x00006b00ff2477ac */ /* 0x000e680008000a00 */
[----:B------:R-:W-:Y:S02]  /*00b0*/  SHF.R.S32.HI R3, RZ, 0x1, R0 ;  /* 0x00000001ff037819 */ /* 0x000fe40000011400 */
[----:B------:R-:W2:Y:S08]  /*00c0*/  LDC R9, c[0x0][0x388] ;  /* 0x0000e200ff097b82 */ /* 0x000eb00000000800 */
[----:B------:R-:W2:Y:S01]  /*00d0*/  LDC.64 R14, c[0x4][RZ] ;  /* 0x01000000ff0e7b82 */ /* 0x000ea20000000a00 */
[----:B------:R-:W-:-:S07]  /*00e0*/  LEA.HI R3, R0, R3, RZ, 0x1 ;  /* 0x0000000300037211 */ /* 0x000fce00078f08ff */
[----:B------:R-:W3:Y:S01]  /*00f0*/  LDC.64 R16, c[0x0][0x3b0] ;  /* 0x0000ec00ff107b82 */ /* 0x000ee20000000a00 */
[----:B------:R-:W-:Y:S01]  /*0100*/  IMAD R5, R3, -0x5, R2 ;  /* 0xfffffffb03057824 */ /* 0x000fe200078e0202 */
[----:B------:R-:W4:Y:S03]  /*0110*/  LDCU.64 UR4, c[0x0][0x3b8] ;  /* 0x00007700ff0477ac */ /* 0x000f260008000a00 */
[----:B0-----:R-:W-:Y:S01]  /*0120*/  IMAD.WIDE R6, R5, 0x8, R6 ;  /* 0x0000000805067825 */ /* 0x001fe200078e0206 */
[----:B------:R-:W0:Y:S02]  /*0130*/  LDCU.64 UR6, c[0x0][0x3c0] ;  /* 0x00007800ff0677ac */ /* 0x000e240008000a00 */
[----:B------:R-:W4:Y:S01]  /*0140*/  LDC.64 R10, c[0x0][0x398] ;  /* 0x0000e600ff0a7b82 */ /* 0x000f220000000a00 */
[----:B------:R-:W-:Y:S01]  /*0150*/  IMAD.MOV.U32 R8, RZ, RZ, 0x0 ;  /* 0x00000000ff087424 */ /* 0x000fe200078e00ff */
[----:B------:R-:W0:Y:S01]  /*0160*/  LDCU.64 UR8, c[0x0][0x3c8] ;  /* 0x00007900ff0877ac */ /* 0x000e220008000a00 */
[----:B-1----:R-:W4:Y:S01]  /*0170*/  LDG.E.64 R6, desc[UR36][R6.64] ;  /* 0x0000002406067981 */ /* 0x002f22000c1e1b00 */
[----:B------:R-:W1:Y:S01]  /*0180*/  LDCU.64 UR10, c[0x0][0x3d0] ;  /* 0x00007a00ff0a77ac */ /* 0x000e620008000a00 */
[----:B--2---:R-:W-:-:S03]  /*0190*/  IMAD.WIDE R14, R9, 0x8, R14 ;  /* 0x00000008090e7825 */ /* 0x004fc600078e020e */
[----:B------:R-:W2:Y:S03]  /*01a0*/  LDC.64 R12, c[0x0][0x390] ;  /* 0x0000e400ff0c7b82 */ /* 0x000ea60000000a00 */
[----:B------:R-:W5:Y:S01]  /*01b0*/  LDG.E.64 R14, desc[UR36][R14.64] ;  /* 0x000000240e0e7981 */ /* 0x000f62000c1e1b00 */
[----:B---3--:R-:W-:-:S06]  /*01c0*/  IMAD.WIDE R16, R5, 0x8, R16 ;  /* 0x0000000805107825 */ /* 0x008fcc00078e0210 */
[----:B------:R-:W5:Y:S01]  /*01d0*/  LDG.E.64 R16, desc[UR36][R16.64] ;  /* 0x0000002410107981 */ /* 0x000f62000c1e1b00 */
[----:B------:R-:W3:Y:S01]  /*01e0*/  I2F.F64 R4, R3 ;  /* 0x0000000300047312 */ /* 0x000ee20000201c00 */
[----:B------:R-:W-:-:S06]  /*01f0*/  IMAD.MOV.U32 R9, RZ, RZ, 0x40000000 ;  /* 0x40000000ff097424 */ /* 0x000fcc00078e00ff */
[----:B---3--:R-:W-:-:S08]  /*0200*/  DFMA R4, R4, R8, 1 ;  /* 0x3ff000000404742b */ /* 0x008fd00000000008 */
[----:B----4-:R-:W-:-:S08]  /*0210*/  DMUL R4, R4, R10 ;  /* 0x0000000a04047228 */ /* 0x010fd00000000000 */
[----:B--2---:R-:W-:Y:S01]  /*0220*/  DFMA R4, R12, 2, R4 ;  /* 0x400000000c04782b */ /* 0x004fe20000000004 */
[----:B0-----:R-:W-:Y:S01]  /*0230*/  IMAD.U32 R8, RZ, RZ, UR6 ;  /* 0x00000006ff087e24 */ /* 0x001fe2000f8e00ff */
[----:B------:R-:W-:Y:S01]  /*0240*/  MOV R20, 0x300 ;  /* 0x0000030000147802 */ /* 0x000fe20000000f00 */
[----:B------:R-:W-:Y:S02]  /*0250*/  IMAD.U32 R9, RZ, RZ, UR7 ;  /* 0x00000007ff097e24 */ /* 0x000fe4000f8e00ff */
[----:B-1----:R-:W-:Y:S02]  /*0260*/  IMAD.U32 R12, RZ, RZ, UR10 ;  /* 0x0000000aff0c7e24 */ /* 0x002fe4000f8e00ff */
[----:B------:R-:W-:Y:S02]  /*0270*/  IMAD.U32 R13, RZ, RZ, UR11 ;  /* 0x0000000bff0d7e24 */ /* 0x000fe4000f8e00ff */
[----:B------:R-:W-:Y:S01]  /*0280*/  IMAD.MOV.U32 R21, RZ, RZ, 0x0 ;  /* 0x00000000ff157424 */ /* 0x000fe200078e00ff */
[----:B------:R-:W-:Y:S01]  /*0290*/  DFMA R4, -R6, R10, R4 ;  /* 0x0000000a0604722b */ /* 0x000fe20000000104 */
[----:B------:R-:W-:-:S02]  /*02a0*/  IMAD.U32 R6, RZ, RZ, UR4 ;  /* 0x00000004ff067e24 */ /* 0x000fc4000f8e00ff */
[----:B------:R-:W-:Y:S02]  /*02b0*/  IMAD.U32 R7, RZ, RZ, UR5 ;  /* 0x00000005ff077e24 */ /* 0x000fe4000f8e00ff */
[----:B------:R-:W-:-:S03]  /*02c0*/  IMAD.U32 R10, RZ, RZ, UR8 ;  /* 0x00000008ff0a7e24 */ /* 0x000fc6000f8e00ff */
[----:B------:R-:W-:Y:S01]  /*02d0*/  DMUL R4, R4, 0.5 ;  /* 0x3fe0000004047828 */ /* 0x000fe20000000000 */
[----:B------:R-:W-:-:S10]  /*02e0*/  IMAD.U32 R11, RZ, RZ, UR9 ;  /* 0x00000009ff0b7e24 */ /* 0x000fd4000f8e00ff */
[----:B-----5:R-:W-:Y:S05]  /*02f0*/  CALL.REL.NOINC R14 `(_Z15integrateKernelPd13UI_Func_IndexddiS_S_dddd) ;  /* 0xfffffffc0e407344 */ /* 0x020fea0003c3ffff */
[----:B------:R-:W0:Y:S01]  /*0300*/  LDC.64 R6, c[0x0][0x380] ;  /* 0x0000e000ff067b82 */ /* 0x000e220000000a00 */
[----:B------:R-:W-:Y:S01]  /*0310*/  DMUL R4, R16, R4 ;  /* 0x0000000410047228 */ /* 0x000fe20000000000 */
[----:B0-----:R-:W-:-:S06]  /*0320*/  IMAD.WIDE R2, R2, 0x8, R6 ;  /* 0x0000000802027825 */ /* 0x001fcc00078e0206 */
[----:B------:R-:W-:Y:S01]  /*0330*/  STG.E.64 desc[UR36][R2.64], R4 ;  /* 0x0000000402007986 */ /* 0x000fe2000c101b24 */
[----:B------:R-:W-:Y:S05]  /*0340*/  EXIT ;  /* 0x000000000000794d */ /* 0x000fea0003800000 */
        .type           $_Z15integrateKernelPd13UI_Func_IndexddiS_S_dddd$_Z10coupled_fpddddd,@function
        .size           $_Z15integrateKernelPd13UI_Func_IndexddiS_S_dddd$_Z10coupled_fpddddd,($_Z15integrateKernelPd13UI_Func_IndexddiS_S_dddd$_Z12coupled_fmdkddddd - $_Z15integrateKernelPd13UI_Func_IndexddiS_S_dddd$_Z10coupled_fpddddd)
$_Z15integrateKernelPd13UI_Func_IndexddiS_S_dddd$_Z10coupled_fpddddd:
[----:B------:R-:W-:-:S05]  /*0350*/  VIADD R1, R1, 0xffffffb0 ;  /* 0xffffffb001017836 */ /* 0x000fca0000000000 */
[----:B------:R-:W-:Y:S04]  /*0360*/  STL [R1+0x4c], R39 ;  /* 0x00004c2701007387 */ /* 0x000fe80000100800 */
[----:B------:R-:W-:Y:S04]  /*0370*/  STL [R1+0x48], R38 ;  /* 0x0000482601007387 */ /* 0x000fe80000100800 */
[----:B------:R-:W-:Y:S04]  /*0380*/  STL [R1+0x44], R37 ;  /* 0x0000442501007387 */ /* 0x000fe80000100800 */
[----:B------:R-:W-:Y:S04]  /*0390*/  STL [R1+0x40], R36 ;  /* 0x0000402401007387 */ /* 0x000fe80000100800 */
[----:B------:R-:W-:Y:S04]  /*03a0*/  STL [R1+0x14], R21 ;  /* 0x0000141501007387 */ /* 0x000fe80000100800 */
[----:B------:R-:W-:Y:S04]  /*03b0*/  STL [R1+0x10], R20 ;  /* 0x0000101401007387 */ /* 0x000fe80000100800 */
[----:B------:R-:W-:Y:S04]  /*03c0*/  STL [R1+0xc], R19 ;  /* 0x00000c1301007387 */ /* 0x000fe80000100800 */
[----:B------:R-:W-:Y:S04]  /*03d0*/  STL [R1+0x8], R18 ;  /* 0x0000081201007387 */ /* 0x000fe80000100800 */
[----:B------:R0:W-:Y:S04]  /*03e0*/  STL [R1+0x4], R16 ;  /* 0x0000041001007387 */ /* 0x0001e80000100800 */
[----:B------:R1:W-:Y:S04]  /*03f0*/  STL [R1], R2 ;  /* 0x0000000201007387 */ /* 0x0003e80000100800 */
[----:B------:R2:W-:Y:S01]  /*0400*/  STL [R1+0x3c], R31 ;  /* 0x00003c1f01007387 */ /* 0x0005e20000100800 */
[----:B0-----:R-:W0:Y:S05]  /*0410*/  BMOV.32.CLEAR R16, B7 ;  /* 0x0000000007107355 */ /* 0x001e2a0000100000 */
[----:B-1----:R-:W1:Y:S05]  /*0420*/  BMOV.32.CLEAR R2, B6 ;  /* 0x0000000006027355 */ /* 0x002e6a0000100000 */
[----:B------:R3:W-:Y:S01]  /*0430*/  STL [R1+0x38], R30 ;  /* 0x0000381e01007387 */ /* 0x0007e20000100800 */
[----:B--2---:R-:W-:-:S03]  /*0440*/  MOV R31, R5 ;  /* 0x00000005001f7202 */ /* 0x004fc60000000f00 */
[----:B------:R2:W-:Y:S04]  /*0450*/  STL [R1+0x34], R29 ;  /* 0x0000341d01007387 */ /* 0x0005e80000100800 */
[----:B------:R4:W-:Y:S01]  /*0460*/  STL [R1+0x30], R28 ;  /* 0x0000301c01007387 */ /* 0x0009e20000100800 */
[----:B---3--:R-:W-:-:S03]  /*0470*/  IMAD.MOV.U32 R30, RZ, RZ, R4 ;  /* 0x000000ffff1e7224 */ /* 0x008fc600078e0004 */
[----:B------:R3:W-:Y:S01]  /*0480*/  STL [R1+0x2c], R27 ;  /* 0x00002c1b01007387 */ /* 0x0007e20000100800 */
[----:B--2---:R-:W-:-:S03]  /*0490*/  IMAD.MOV.U32 R29, RZ, RZ, R7 ;  /* 0x000000ffff1d7224 */ /* 0x004fc600078e0007 */
[----:B------:R2:W-:Y:S01]  /*04a0*/  STL [R1+0x28], R26 ;  /* 0x0000281a01007387 */ /* 0x0005e20000100800 */
[----:B----4-:R-:W-:-:S03]  /*04b0*/  IMAD.MOV.U32 R28, RZ, RZ, R6 ;  /* 0x000000ffff1c7224 */ /* 0x010fc600078e0006 */
[----:B------:R4:W-:Y:S01]  /*04c0*/  STL [R1+0x24], R25 ;  /* 0x0000241901007387 */ /* 0x0009e20000100800 */
[----:B---3--:R-:W-:-:S03]  /*04d0*/  IMAD.MOV.U32 R27, RZ, RZ, R9 ;  /* 0x000000ffff1b7224 */ /* 0x008fc600078e0009 */
[----:B------:R3:W-:Y:S01]  /*04e0*/  STL [R1+0x20], R24 ;  /* 0x0000201801007387 */ /* 0x0007e20000100800 */
[----:B--2---:R-:W-:-:S03]  /*04f0*/  IMAD.MOV.U32 R26, RZ, RZ, R8 ;  /* 0x000000ffff1a7224 */ /* 0x004fc600078e0008 */
[----:B------:R2:W-:Y:S01]  /*0500*/  STL [R1+0x1c], R23 ;  /* 0x00001c1701007387 */ /* 0x0005e20000100800 */
[----:B----4-:R-:W-:-:S03]  /*0510*/  IMAD.MOV.U32 R25, RZ, RZ, R11 ;  /* 0x000000ffff197224 */ /* 0x010fc600078e000b */
[----:B------:R4:W-:Y:S01]  /*0520*/  STL [R1+0x18], R22 ;  /* 0x0000181601007387 */ /* 0x0009e20000100800 */
[----:B---3--:R-:W-:Y:S02]  /*0530*/  IMAD.MOV.U32 R24, RZ, RZ, R10 ;  /* 0x000000ffff187224 */ /* 0x008fe400078e000a */
[----:B--2---:R-:W-:Y:S02]  /*0540*/  IMAD.MOV.U32 R23, RZ, RZ, R13 ;  /* 0x000000ffff177224 */ /* 0x004fe400078e000d */
[----:B----4-:R-:W-:Y:S01]  /*0550*/  IMAD.MOV.U32 R22, RZ, RZ, R12 ;  /* 0x000000ffff167224 */ /* 0x010fe200078e000c */
[----:B------:R-:W2:Y:S01]  /*0560*/  LDC.64 R36, c[0x0][0x358] ;  /* 0x0000d600ff247b82 */ /* 0x000ea20000000a00 */
[----:B------:R-:W-:Y:S01]  /*0570*/  DSETP.NEU.AND P0, PT, |R30|, +INF , PT ;  /* 0x7ff000001e00742a */ /* 0x000fe20003f0d200 */
[----:B------:R-:W-:-:S13]  /*0580*/  BSSY.RECONVERGENT B7, `(.L_x_0) ;  /* 0x000001c000077945 */ /* 0x000fda0003800200 */
[----:B------:R-:W-:Y:S01]  /*0590*/  @!P0 DMUL R4, RZ, R30 ;  /* 0x0000001eff048228 */ /* 0x000fe20000000000 */
[----:B------:R-:W-:Y:S01]  /*05a0*/  @!P0 IMAD.MOV.U32 R6, RZ, RZ, 0x1 ;  /* 0x00000001ff068424 */ /* 0x000fe200078e00ff */
[----:B01----:R-:W-:Y:S09]  /*05b0*/  @!P0 BRA `(.L_x_1) ;  /* 0x0000000000608947 */ /* 0x003ff20003800000 */
[----:B------:R-:W-:Y:S01]  /*05c0*/  UMOV UR4, 0x6dc9c883 ;  /* 0x6dc9c88300047882 */ /* 0x000fe20000000000 */
[----:B------:R-:W-:Y:S01]  /*05d0*/  UMOV UR5, 0x3fe45f30 ;  /* 0x3fe45f3000057882 */ /* 0x000fe20000000000 */
[C---:B------:R-:W-:Y:S01]  /*05e0*/  DSETP.GE.AND P0, PT, |R30|.reuse, 2.14748364800000000000e+09, PT ;  /* 0x41e000001e00742a */ /* 0x040fe20003f06200 */
[----:B------:R-:W-:Y:S01]  /*05f0*/  BSSY.RECONVERGENT B6, `(.L_x_2) ;  /* 0x0000013000067945 */ /* 0x000fe20003800200 */
[----:B------:R-:W-:Y:S01]  /*0600*/  DMUL R6, R30, UR4 ;  /* 0x000000041e067c28 */ /* 0x000fe20008000000 */
[----:B------:R-:W-:Y:S01]  /*0610*/  UMOV UR4, 0x54442d18 ;  /* 0x54442d1800047882 */ /* 0x000fe20000000000 */
[----:B------:R-:W-:-:S08]  /*0620*/  UMOV UR5, 0x3ff921fb ;  /* 0x3ff921fb00057882 */ /* 0x000fd00000000000 */
[----:B------:R-:W0:Y:S08]  /*0630*/  F2I.F64 R6, R6 ;  /* 0x0000000600067311 */ /* 0x000e300000301100 */
[----:B0-----:R-:W0:Y:S02]  /*0640*/  I2F.F64 R4, R6 ;  /* 0x0000000600047312 */ /* 0x001e240000201c00 */
[----:B0-----:R-:W-:Y:S01]  /*0650*/  DFMA R8, R4, -UR4, R30 ;  /* 0x8000000404087c2b */ /* 0x001fe2000800001e */
[----:B------:R-:W-:Y:S01]  /*0660*/  UMOV UR4, 0x33145c00 ;  /* 0x33145c0000047882 */ /* 0x000fe20000000000 */
[----:B------:R-:W-:-:S06]  /*0670*/  UMOV UR5, 0x3c91a626 ;  /* 0x3c91a62600057882 */ /* 0x000fcc0000000000 */
[----:B------:R-:W-:Y:S01]  /*0680*/  DFMA R8, R4, -UR4, R8 ;  /* 0x8000000404087c2b */ /* 0x000fe20008000008 */
[----:B------:R-:W-:Y:S01]  /*0690*/  UMOV UR4, 0x252049c0 ;  /* 0x252049c000047882 */ /* 0x000fe20000000000 */
[----:B------:R-:W-:-:S06]  /*06a0*/  UMOV UR5, 0x397b839a ;  /* 0x397b839a00057882 */ /* 0x000fcc0000000000 */
[----:B------:R-:W-:Y:S01]  /*06b0*/  DFMA R4, R4, -UR4, R8 ;  /* 0x8000000404047c2b */ /* 0x000fe20008000008 */
[----:B------:R-:W-:Y:S10]  /*06c0*/  @!P0 BRA `(.L_x_3) ;  /* 0x0000000000148947 */ /* 0x000ff40003800000 */
[----:B------:R-:W-:Y:S01]  /*06d0*/  IMAD.MOV.U32 R4, RZ, RZ, R30 ;  /* 0x000000ffff047224 */ /* 0x000fe200078e001e */
[----:B------:R-:W-:Y:S01]  /*06e0*/  MOV R20, 0x720 ;  /* 0x0000072000147802 */ /* 0x000fe20000000f00 */
[----:B------:R-:W-:Y:S02]  /*06f0*/  IMAD.MOV.U32 R5, RZ, RZ, R31 ;  /* 0x000000ffff057224 */ /* 0x000fe400078e001f */
[----:B------:R-:W-:-:S07]  /*0700*/  IMAD.MOV.U32 R21, RZ, RZ, 0x0 ;  /* 0x00000000ff157424 */ /* 0x000fce00078e00ff */
[----:B--2---:R-:W-:Y:S05]  /*0710*/  CALL.REL.NOINC `($_Z15integrateKernelPd13UI_Func_IndexddiS_S_dddd$__internal_trig_reduction_slowpathd) ;  /* 0x0000015400f07944 */ /* 0x004fea0003c00000 */
.L_x_3:
[----:B------:R-:W-:Y:S05]  /*0720*/  BSYNC.RECONVERGENT B6 ;  /* 0x0000000000067941 */ /* 0x000fea0003800200 */
.L_x_2:
[----:B------:R-:W-:-:S07]  /*0730*/  VIADD R6, R6, 0x1 ;  /* 0x0000000106067836 */ /* 0x000fce0000000000 */
.L_x_1:
[----:B------:R-:W-:Y:S05]  /*0740*/  BSYNC.RECONVERGENT B7 ;  /* 0x0000000000077941 */ /* 0x000fea0003800200 */
.L_x_0:
[----:B------:R-:W0:Y:S01]  /*0750*/  LDCU.64 UR4, c[0x4][0x10] ;  /* 0x01000200ff0477ac */ /* 0x000e220008000a00 */
[----:B------:R-:W-:Y:S01]  /*0760*/  IMAD.SHL.U32 R0, R6, 0x40, RZ ;  /* 0x0000004006007824 */ /* 0x000fe200078e00ff */
[----:B--2---:R-:W-:Y:S02]  /*0770*/  R2UR UR6, R36 ;  /* 0x00000000240672ca */ /* 0x004fe400000e0000 */
[----:B------:R-:W-:Y:S02]  /*0780*/  R2UR UR7, R37 ;  /* 0x00000000250772ca */ /* 0x000fe400000e0000 */
[----:B------:R-:W-:-:S04]  /*0790*/  LOP3.LUT R0, R0, 0x40, RZ, 0xc0, !PT ;  /* 0x0000004000007812 */ /* 0x000fc800078ec0ff */
[----:B0-----:R-:W-:-:S05]  /*07a0*/  IADD3 R18, P0, PT, R0, UR4, RZ ;  /* 0x0000000400127c10 */ /* 0x001fca000ff1e0ff */
[----:B------:R-:W-:Y:S01]  /*07b0*/  IMAD.X R19, RZ, RZ, UR5, P0 ;  /* 0x00000005ff137e24 */ /* 0x000fe200080e06ff */
[----:B------:R-:W-:-:S04]  /*07c0*/  R2UR UR4, R36 ;  /* 0x00000000240472ca */ /* 0x000fc800000e0000 */
[----:B------:R-:W2:Y:S01]  /*07d0*/  LDG.E.128.CONSTANT R8, desc[UR6][R18.64] ;  /* 0x0000000612087981 */ /* 0x000ea2000c1e9d00 */
[----:B------:R-:W-:-:S13]  /*07e0*/  R2UR UR5, R37 ;  /* 0x00000000250572ca */ /* 0x000fda00000e0000 */
[----:B------:R-:W3:Y:S04]  /*07f0*/  LDG.E.128.CONSTANT R12, desc[UR4][R18.64+0x10] ;  /* 0x00001004120c7981 */ /* 0x000ee8000c1e9d00 */
[----:B------:R-:W4:Y:S01]  /*0800*/  LDG.E.128.CONSTANT R32, desc[UR4][R18.64+0x20] ;  /* 0x0000200412207981 */ /* 0x000f22000c1e9d00 */
[----:B------:R-:W-:Y:S01]  /*0810*/  LOP3.LUT R0, R6, 0x1, RZ, 0xc0, !PT ;  /* 0x0000000106007812 */ /* 0x000fe200078ec0ff */
[----:B------:R-:W-:Y:S01]  /*0820*/  IMAD.MOV.U32 R40, RZ, RZ, 0x20fd8164 ;  /* 0x20fd8164ff287424 */ /* 0x000fe200078e00ff */
[----:B------:R-:W-:Y:S01]  /*0830*/  DMUL R38, R4, R4 ;  /* 0x0000000404267228 */ /* 0x000fe20000000000 */
[----:B------:R-:W-:Y:S01]  /*0840*/  BSSY.RECONVERGENT B7, `(.L_x_4) ;  /* 0x0000030000077945 */ /* 0x000fe20003800200 */
[----:B------:R-:W-:Y:S01]  /*0850*/  ISETP.NE.U32.AND P0, PT, R0, 0x1, PT ;  /* 0x000000010000780c */ /* 0x000fe20003f05070 */
[----:B------:R-:W-:-:S03]  /*0860*/  IMAD.MOV.U32 R0, RZ, RZ, 0x3da8ff83 ;  /* 0x3da8ff83ff007424 */ /* 0x000fc600078e00ff */
[----:B------:R-:W-:Y:S02]  /*0870*/  FSEL R40, R40, -8.06006814911005101289e+34, !P0 ;  /* 0xf9785eba28287808 */ /* 0x000fe40004000000 */
[----:B------:R-:W-:-:S06]  /*0880*/  FSEL R41, -R0, 0.11223486810922622681, !P0 ;  /* 0x3de5db6500297808 */ /* 0x000fcc0004000100 */
[----:B--2---:R-:W-:-:S08]  /*0890*/  DFMA R8, R38, R40, R8 ;  /* 0x000000282608722b */ /* 0x004fd00000000008 */
[----:B------:R-:W-:-:S08]  /*08a0*/  DFMA R8, R38, R8, R10 ;  /* 0x000000082608722b */ /* 0x000fd0000000000a */
[----:B---3--:R-:W-:-:S08]  /*08b0*/  DFMA R8, R38, R8, R12 ;  /* 0x000000082608722b */ /* 0x008fd0000000000c */
[----:B------:R-:W-:-:S08]  /*08c0*/  DFMA R8, R38, R8, R14 ;  /* 0x000000082608722b */ /* 0x000fd0000000000e */
[----:B----4-:R-:W-:-:S08]  /*08d0*/  DFMA R8, R38, R8, R32 ;  /* 0x000000082608722b */ /* 0x010fd00000000020 */
[----:B------:R-:W-:-:S08]  /*08e0*/  DFMA R8, R38, R8, R34 ;  /* 0x000000082608722b */ /* 0x000fd00000000022 */
[----:B------:R-:W-:Y:S02]  /*08f0*/  DFMA R4, R8, R4, R4 ;  /* 0x000000040804722b */ /* 0x000fe40000000004 */
[----:B------:R-:W-:Y:S02]  /*0900*/  DFMA R38, R38, R8, 1 ;  /* 0x3ff000002626742b */ /* 0x000fe40000000008 */
[----:B------:R-:W-:-:S08]  /*0910*/  DADD R8, R30, R30 ;  /* 0x000000001e087229 */ /* 0x000fd0000000001e */
[----:B------:R-:W-:Y:S01]  /*0920*/  FSEL R12, R38, R4, !P0 ;  /* 0x00000004260c7208 */ /* 0x000fe20004000000 */
[----:B------:R-:W-:Y:S01]  /*0930*/  DSETP.NEU.AND P1, PT, |R8|, +INF , PT ;  /* 0x7ff000000800742a */ /* 0x000fe20003f2d200 */
[----:B------:R-:W-:Y:S02]  /*0940*/  FSEL R13, R39, R5, !P0 ;  /* 0x00000005270d7208 */ /* 0x000fe40004000000 */
[----:B------:R-:W-:-:S04]  /*0950*/  LOP3.LUT P0, RZ, R6, 0x2, RZ, 0xc0, !PT ;  /* 0x0000000206ff7812 */ /* 0x000fc8000780c0ff */
[----:B------:R-:W-:-:S07]  /*0960*/  DADD R10, RZ, -R12 ;  /* 0x00000000ff0a7229 */ /* 0x000fce000000080c */
[----:B------:R-:W-:Y:S01]  /*0970*/  @!P1 DMUL R4, RZ, R8 ;  /* 0x00000008ff049228 */ /* 0x000fe20000000000 */
[----:B------:R-:W-:Y:S02]  /*0980*/  @!P1 IMAD.MOV.U32 R6, RZ, RZ, 0x1 ;  /* 0x00000001ff069424 */ /* 0x000fe400078e00ff */
[----:B------:R-:W-:Y:S02]  /*0990*/  FSEL R18, R12, R10, !P0 ;  /* 0x0000000a0c127208 */ /* 0x000fe40004000000 */
[----:B------:R-:W-:Y:S01]  /*09a0*/  FSEL R19, R13, R11, !P0 ;  /* 0x0000000b0d137208 */ /* 0x000fe20004000000 */
[----:B------:R-:W-:Y:S06]  /*09b0*/  @!P1 BRA `(.L_x_5) ;  /* 0x0000000000609947 */ /* 0x000fec0003800000 */
        /* <DEDUP_REMOVED lines=21> */
[----:B------:R-:W-:Y:S05]  /*0b10*/  CALL.REL.NOINC `($_Z15integrateKernelPd13UI_Func_IndexddiS_S_dddd$__internal_trig_reduction_slowpathd) ;  /* 0x0000015000f07944 */ /* 0x000fea0003c00000 */
.L_x_7:
[----:B------:R-:W-:Y:S05]  /*0b20*/  BSYNC.RECONVERGENT B6 ;  /* 0x0000000000067941 */ /* 0x000fea0003800200 */
.L_x_6:
[----:B------:R-:W-:-:S07]  /*0b30*/  VIADD R6, R6, 0x1 ;  /* 0x0000000106067836 */ /* 0x000fce0000000000 */
.L_x_5:
[----:B------:R-:W-:Y:S05]  /*0b40*/  BSYNC.RECONVERGENT B7 ;  /* 0x0000000000077941 */ /* 0x000fea0003800200 */
.L_x_4:
[----:B------:R-:W0:Y:S01]  /*0b50*/  LDCU.64 UR4, c[0x4][0x10] ;  /* 0x01000200ff0477ac */ /* 0x000e220008000a00 */
[----:B------:R-:W-:Y:S01]  /*0b60*/  IMAD.SHL.U32 R0, R6, 0x40, RZ ;  /* 0x0000004006007824 */ /* 0x000fe200078e00ff */
[----:B------:R-:W-:Y:S02]  /*0b70*/  R2UR UR6, R36 ;  /* 0x00000000240672ca */ /* 0x000fe400000e0000 */
        /* <DEDUP_REMOVED lines=14> */
[----:B------:R-:W-:Y:S01]  /*0c60*/  IMAD.MOV.U32 R0, RZ, RZ, 0x3da8ff83 ;  /* 0x3da8ff83ff007424 */ /* 0x000fe200078e00ff */
[----:B------:R-:W-:-:S02]  /*0c70*/  DADD R22, R22, R22 ;  /* 0x0000000016167229 */ /* 0x000fc40000000016 */
[----:B------:R-:W-:Y:S01]  /*0c80*/  FSEL R42, R42, -8.06006814911005101289e+34, !P0 ;  /* 0xf9785eba2a2a7808 */ /* 0x000fe20004000000 */
[----:B------:R-:W-:Y:S01]  /*0c90*/  DADD R18, R18, R18 ;  /* 0x0000000012127229 */ /* 0x000fe20000000012 */
[----:B------:R-:W-:Y:S01]  /*0ca0*/  FSEL R43, -R0, 0.11223486810922622681, !P0 ;  /* 0x3de5db65002b7808 */ /* 0x000fe20004000100 */
[----:B------:R-:W-:-:S05]  /*0cb0*/  DSETP.NEU.AND P1, PT, |R30|, +INF , PT ;  /* 0x7ff000001e00742a */ /* 0x000fca0003f2d200 */
[----:B--2---:R-:W-:-:S08]  /*0cc0*/  DFMA R8, R38, R42, R8 ;  /* 0x0000002a2608722b */ /* 0x004fd00000000008 */
[----:B------:R-:W-:-:S08]  /*0cd0*/  DFMA R8, R38, R8, R10 ;  /* 0x000000082608722b */ /* 0x000fd0000000000a */
[----:B---3--:R-:W-:-:S08]  /*0ce0*/  DFMA R8, R38, R8, R12 ;  /* 0x000000082608722b */ /* 0x008fd0000000000c */
[----:B------:R-:W-:-:S08]  /*0cf0*/  DFMA R8, R38, R8, R14 ;  /* 0x000000082608722b */ /* 0x000fd0000000000e */
[----:B----4-:R-:W-:-:S08]  /*0d00*/  DFMA R8, R38, R8, R32 ;  /* 0x000000082608722b */ /* 0x010fd00000000020 */
[----:B------:R-:W-:-:S08]  /*0d10*/  DFMA R8, R38, R8, R34 ;  /* 0x000000082608722b */ /* 0x000fd00000000022 */
[----:B------:R-:W-:Y:S02]  /*0d20*/  DFMA R4, R8, R4, R4 ;  /* 0x000000040804722b */ /* 0x000fe40000000004 */
[----:B------:R-:W-:-:S10]  /*0d30*/  DFMA R8, R38, R8, 1 ;  /* 0x3ff000002608742b */ /* 0x000fd40000000008 */
[----:B------:R-:W-:Y:S02]  /*0d40*/  FSEL R8, R8, R4, !P0 ;  /* 0x0000000408087208 */ /* 0x000fe40004000000 */
[----:B------:R-:W-:Y:S02]  /*0d50*/  FSEL R9, R9, R5, !P0 ;  /* 0x0000000509097208 */ /* 0x000fe40004000000 */
[----:B------:R-:W-:Y:S02]  /*0d60*/  LOP3.LUT P0, RZ, R6, 0x2, RZ, 0xc0, !PT ;  /* 0x0000000206ff7812 */ /* 0x000fe4000780c0ff */
[----:B------:R-:W-:Y:S02]  /*0d70*/  @!P1 MOV R6, RZ ;  /* 0x000000ff00069202 */ /* 0x000fe40000000f00 */
[----:B------:R-:W-:-:S10]  /*0d80*/  DADD R4, RZ, -R8 ;  /* 0x00000000ff047229 */ /* 0x000fd40000000808 */
[----:B------:R-:W-:Y:S02]  /*0d90*/  FSEL R4, R8, R4, !P0 ;  /* 0x0000000408047208 */ /* 0x000fe40004000000 */
[----:B------:R-:W-:-:S06]  /*0da0*/  FSEL R5, R9, R5, !P0 ;  /* 0x0000000509057208 */ /* 0x000fcc0004000000 */
[----:B------:R-:W-:Y:S02]  /*0db0*/  DFMA R18, R22, R4, -R18 ;  /* 0x000000041612722b */ /* 0x000fe40000000812 */
[----:B------:R-:W-:-:S06]  /*0dc0*/  @!P1 DMUL R4, RZ, R30 ;  /* 0x0000001eff049228 */ /* 0x000fcc0000000000 */
[----:B------:R-:W-:Y:S01]  /*0dd0*/  DADD R26, -R26, R18 ;  /* 0x000000001a1a7229 */ /* 0x000fe20000000112 */
[----:B------:R-:W-:Y:S10]  /*0de0*/  @!P1 BRA `(.L_x_9) ;  /* 0x0000000000549947 */ /* 0x000ff40003800000 */
[----:B------:R-:W-:Y:S01]  /*0df0*/  UMOV UR4, 0x6dc9c883 ;  /* 0x6dc9c88300047882 */ /* 0x000fe20000000000 */
[----:B------:R-:W-:Y:S01]  /*0e00*/  UMOV UR5, 0x3fe45f30 ;  /* 0x3fe45f3000057882 */ /* 0x000fe20000000000 */
[C---:B------:R-:W-:Y:S02]  /*0e10*/  DSETP.GE.AND P0, PT, |R30|.reuse, 2.14748364800000000000e+09, PT ;  /* 0x41e000001e00742a */ /* 0x040fe40003f06200 */
        /* <DEDUP_REMOVED lines=18> */
.L_x_9:
[----:B------:R-:W-:Y:S05]  /*0f40*/  BSYNC.RECONVERGENT B6 ;  /* 0x0000000000067941 */ /* 0x000fea0003800200 */
.L_x_8:
        /* <DEDUP_REMOVED lines=15> */
[----:B------:R-:W-:Y:S01]  /*1040*/  UMOV UR4, 0x812dea11 ;  /* 0x812dea1100047882 */ /* 0x000fe20000000000 */
[----:B------:R-:W-:Y:S01]  /*1050*/  ISETP.NE.U32.AND P0, PT, R0, 0x1, PT ;  /* 0x000000010000780c */ /* 0x000fe20003f05070 */
[----:B------:R-:W-:Y:S01]  /*1060*/  IMAD.MOV.U32 R0, RZ, RZ, 0x3da8ff83 ;  /* 0x3da8ff83ff007424 */ /* 0x000fe200078e00ff */
[----:B------:R-:W-:Y:S01]  /*1070*/  UMOV UR5, 0x3d719799 ;  /* 0x3d71979900057882 */ /* 0x000fe20000000000 */
[----:B------:R-:W-:Y:S01]  /*1080*/  BSSY.RECONVERGENT B7, `(.L_x_10) ;  /* 0x00000bd000077945 */ /* 0x000fe20003800200 */
[----:B------:R-:W-:-:S02]  /*1090*/  FSEL R30, R30, -8.06006814911005101289e+34, !P0 ;  /* 0xf9785eba1e1e7808 */ /* 0x000fc40004000000 */
        /* <DEDUP_REMOVED lines=11> */
[----:B------:R-:W-:-:S04]  /*1150*/  LOP3.LUT P0, RZ, R6, 0x2, RZ, 0xc0, !PT ;  /* 0x0000000206ff7812 */ /* 0x000fc8000780c0ff */
[----:B------:R-:W-:-:S10]  /*1160*/  DADD R4, RZ, -R8 ;  /* 0x00000000ff047229 */ /* 0x000fd40000000808 */
[----:B------:R-:W-:Y:S02]  /*1170*/  FSEL R4, R8, R4, !P0 ;  /* 0x0000000408047208 */ /* 0x000fe40004000000 */
[----:B------:R-:W-:-:S06]  /*1180*/  FSEL R5, R9, R5, !P0 ;  /* 0x0000000509057208 */ /* 0x000fcc0004000000 */
[CCC-:B------:R-:W-:Y:S02]  /*1190*/  DFMA R18, -R24.reuse, |R4|.reuse, R26.reuse ;  /* 0x400000041812722b */ /* 0x1c0fe4000000011a */
[----:B------:R-:W-:-:S06]  /*11a0*/  DFMA R24, R24, |R4|, R26 ;  /* 0x400000041818722b */ /* 0x000fcc000000001a */
[----:B------:R-:W-:-:S14]  /*11b0*/  DSETP.GEU.AND P0, PT, |R18|, UR4, PT ;  /* 0x0000000412007e2a */ /* 0x000fdc000bf0e200 */
[----:B------:R-:W-:Y:S05]  /*11c0*/  @P0 BRA `(.L_x_11) ;  /* 0x0000000000580947 */ /* 0x000fea0003800000 */
[----:B------:R-:W-:Y:S01]  /*11d0*/  DADD R8, R28, R28 ;  /* 0x000000001c087229 */ /* 0x000fe2000000001c */
[----:B------:R-:W-:Y:S05]  /*11e0*/  BSSY.RECONVERGENT B6, `(.L_x_12) ;  /* 0x0000011000067945 */ /* 0x000fea0003800200 */
[----:B------:R-:W0:Y:S04]  /*11f0*/  MUFU.RCP64H R5, R9 ;  /* 0x0000000900057308 */ /* 0x000e280000001800 */
[----:B------:R-:W-:-:S05]  /*1200*/  VIADD R4, R9, 0x300402 ;  /* 0x0030040209047836 */ /* 0x000fca0000000000 */
[----:B------:R-:W-:Y:S01]  /*1210*/  FSETP.GEU.AND P0, PT, |R4|, 5.8789094863358348022e-39, PT ;  /* 0x004004020400780b */ /* 0x000fe20003f0e200 */
[----:B0-----:R-:W-:-:S08]  /*1220*/  DFMA R6, -R8, R4, 1 ;  /* 0x3ff000000806742b */ /* 0x001fd00000000104 */
[----:B------:R-:W-:-:S08]  /*1230*/  DFMA R6, R6, R6, R6 ;  /* 0x000000060606722b */ /* 0x000fd00000000006 */
[----:B------:R-:W-:-:S08]  /*1240*/  DFMA R6, R4, R6, R4 ;  /* 0x000000060406722b */ /* 0x000fd00000000004 */
[----:B------:R-:W-:-:S08]  /*1250*/  DFMA R10, -R8, R6, 1 ;  /* 0x3ff00000080a742b */ /* 0x000fd00000000106 */
[----:B------:R-:W-:Y:S01]  /*1260*/  DFMA R4, R6, R10, R6 ;  /* 0x0000000a0604722b */ /* 0x000fe20000000006 */
[----:B------:R-:W-:Y:S10]  /*1270*/  @P0 BRA `(.L_x_13) ;  /* 0x00000000001c0947 */ /* 0x000ff40003800000 */
[----:B------:R-:W-:Y:S01]  /*1280*/  LOP3.LUT R6, R9, 0x7fffffff, RZ, 0xc0, !PT ;  /* 0x7fffffff09067812 */ /* 0x000fe200078ec0ff */
[----:B------:R-:W-:Y:S01]  /*1290*/  IMAD.MOV.U32 R4, RZ, RZ, R8 ;  /* 0x000000ffff047224 */ /* 0x000fe200078e0008 */
[----:B------:R-:W-:Y:S01]  /*12a0*/  MOV R20, 0x12f0 ;  /* 0x000012f000147802 */ /* 0x000fe20000000f00 */
[----:B------:R-:W-:Y:S02]  /*12b0*/  IMAD.MOV.U32 R5, RZ, RZ, R9 ;  /* 0x000000ffff057224 */ /* 0x000fe400078e0009 */
[----:B------:R-:W-:Y:S02]  /*12c0*/  VIADD R6, R6, 0xfff00000 ;  /* 0xfff0000006067836 */ /* 0x000fe40000000000 */
[----:B------:R-:W-:-:S07]  /*12d0*/  IMAD.MOV.U32 R21, RZ, RZ, 0x0 ;  /* 0x00000000ff157424 */ /* 0x000fce00078e00ff */
[----:B------:R-:W-:Y:S05]  /*12e0*/  CALL.REL.NOINC `($__internal_0_$__cuda_sm20_dblrcp_rn_slowpath_v3) ;  /* 0x0000013000e87944 */ /* 0x000fea0003c00000 */
.L_x_13:
[----:B------:R-:W-:Y:S05]  /*12f0*/  BSYNC.RECONVERGENT B6 ;  /* 0x0000000000067941 */ /* 0x000fea0003800200 */
.L_x_12:
[----:B------:R-:W-:Y:S02]  /*1300*/  IMAD.MOV.U32 R18, RZ, RZ, R4 ;  /* 0x000000ffff127224 */ /* 0x000fe400078e0004 */
[----:B------:R-:W-:Y:S01]  /*1310*/  IMAD.MOV.U32 R19, RZ, RZ, R5 ;  /* 0x000000ffff137224 */ /* 0x000fe200078e0005 */
[----:B------:R-:W-:Y:S06]  /*1320*/  BRA `(.L_x_14) ;  /* 0x0000000800487947 */ /* 0x000fec0003800000 */
.L_x_11:
[----:B------:R-:W-:Y:S01]  /*1330*/  DADD R6, R28, R28 ;  /* 0x000000001c067229 */ /* 0x000fe2000000001c */
[----:B------:R-:W-:Y:S01]  /*1340*/  IMAD.MOV.U32 R4, RZ, RZ, 0x1 ;  /* 0x00000001ff047424 */ /* 0x000fe200078e00ff */
[----:B------:R-:W-:Y:S01]  /*1350*/  FSETP.GEU.AND P1, PT, |R19|, 6.5827683646048100446e-37, PT ;  /* 0x036000001300780b */ /* 0x000fe20003f2e200 */
[----:B------:R-:W-:Y:S03]  /*1360*/  BSSY.RECONVERGENT B6, `(.L_x_15) ;  /* 0x0000012000067945 */ /* 0x000fe60003800200 */
[----:B------:R-:W0:Y:S02]  /*1370*/  MUFU.RCP64H R5, R7 ;  /* 0x0000000700057308 */ /* 0x000e240000001800 */
[----:B0-----:R-:W-:-:S08]  /*1380*/  DFMA R8, -R6, R4, 1 ;  /* 0x3ff000000608742b */ /* 0x001fd00000000104 */
[----:B------:R-:W-:-:S08]  /*1390*/  DFMA R8, R8, R8, R8 ;  /* 0x000000080808722b */ /* 0x000fd00000000008 */
[----:B------:R-:W-:-:S08]  /*13a0*/  DFMA R8, R4, R8, R4 ;  /* 0x000000080408722b */ /* 0x000fd00000000004 */
[----:B------:R-:W-:-:S08]  /*13b0*/  DFMA R4, -R6, R8, 1 ;  /* 0x3ff000000604742b */ /* 0x000fd00000000108 */
[----:B------:R-:W-:-:S08]  /*13c0*/  DFMA R4, R8, R4, R8 ;  /* 0x000000040804722b */ /* 0x000fd00000000008 */
[----:B------:R-:W-:-:S08]  /*13d0*/  DMUL R8, R18, R4 ;  /* 0x0000000412087228 */ /* 0x000fd00000000000 */
[----:B------:R-:W-:-:S08]  /*13e0*/  DFMA R10, -R6, R8, R18 ;  /* 0x00000008060a722b */ /* 0x000fd00000000112 */
[----:B------:R-:W-:-:S10]  /*13f0*/  DFMA R4, R4, R10, R8 ;  /* 0x0000000a0404722b */ /* 0x000fd40000000008 */
[----:B------:R-:W-:-:S05]  /*1400*/  FFMA R0, RZ, R7, R5 ;  /* 0x00000007ff007223 */ /* 0x000fca0000000005 */
[----:B------:R-:W-:-:S13]  /*1410*/  FSETP.GT.AND P0, PT, |R0|, 1.469367938527859385e-39, PT ;  /* 0x001000000000780b */ /* 0x000fda0003f04200 */
[----:B------:R-:W-:Y:S05]  /*1420*/  @P0 BRA P1, `(.L_x_16) ;  /* 0x0000000000140947 */ /* 0x000fea0000800000 */
[----:B------:R-:W-:Y:S01]  /*1430*/  IMAD.MOV.U32 R4, RZ, RZ, R18 ;  /* 0x000000ffff047224 */ /* 0x000fe200078e0012 */
[----:B------:R-:W-:Y:S01]  /*1440*/  MOV R20, 0x1480 ;  /* 0x0000148000147802 */ /* 0x000fe20000000f00 */
[----:B------:R-:W-:Y:S02]  /*1450*/  IMAD.MOV.U32 R5, RZ, RZ, R19 ;  /* 0x000000ffff057224 */ /* 0x000fe400078e0013 */
[----:B------:R-:W-:-:S07]  /*1460*/  IMAD.MOV.U32 R21, RZ, RZ, 0x0 ;  /* 0x00000000ff157424 */ /* 0x000fce00078e00ff */
[----:B------:R-:W-:Y:S05]  /*1470*/  CALL.REL.NOINC `($__internal_1_$__cuda_sm20_div_rn_f64_full) ;  /* 0x0000013400307944 */ /* 0x000fea0003c00000 */
.L_x_16:
[----:B------:R-:W-:Y:S05]  /*1480*/  BSYNC.RECONVERGENT B6 ;  /* 0x0000000000067941 */ /* 0x000fea0003800200 */
.L_x_15:
[----:B------:R-:W-:Y:S01]  /*1490*/  LOP3.LUT R7, R5, 0x7fffffff, RZ, 0xc0, !PT ;  /* 0x7fffffff05077812 */ /* 0x000fe200078ec0ff */
[----:B------:R-:W-:Y:S01]  /*14a0*/  IMAD.MOV.U32 R6, RZ, RZ, R4 ;  /* 0x000000ffff067224 */ /* 0x000fe200078e0004 */
[----:B------:R-:W-:Y:S01]  /*14b0*/  UMOV UR4, 0x24dd2f1a ;  /* 0x24dd2f1a00047882 */ /* 0x000fe20000000000 */
[----:B------:R-:W-:Y:S01]  /*14c0*/  UMOV UR5, 0x3fe4f922 ;  /* 0x3fe4f92200057882 */ /* 0x000fe20000000000 */
[----:B------:R-:W-:Y:S03]  /*14d0*/  BSSY.RECONVERGENT B0, `(.L_x_17) ;  /* 0x000005f000007945 */ /* 0x000fe60003800200 */
[----:B------:R-:W-:-:S14]  /*14e0*/  DSETP.GE.AND P0, PT, R6, UR4, PT ;  /* 0x0000000406007e2a */ /* 0x000fdc000bf06000 */
[----:B------:R-:W-:Y:S05]  /*14f0*/  @!P0 BRA `(.L_x_18) ;  /* 0x0000000000e48947 */ /* 0x000fea0003800000 */
[----:B------:R-:W-:Y:S01]  /*1500*/  DADD R8, R6, R6 ;  /* 0x0000000006087229 */ /* 0x000fe20000000006 */
[----:B------:R-:W-:Y:S01]  /*1510*/  UMOV UR4, 0xfefa39ef ;  /* 0xfefa39ef00047882 */ /* 0x000fe20000000000 */
[----:B------:R-:W-:Y:S01]  /*1520*/  UMOV UR5, 0x3fe62e42 ;  /* 0x3fe62e4200057882 */ /* 0x000fe20000000000 */
[----:B------:R-:W-:Y:S01]  /*1530*/  MOV R12, 0xf89b6999 ;  /* 0xf89b6999000c7802 */ /* 0x000fe20000000f00 */
[----:B------:R-:W-:Y:S01]  /*1540*/  IMAD.MOV.U32 R13, RZ, RZ, 0x3e928a27 ;  /* 0x3e928a27ff0d7424 */ /* 0x000fe200078e00ff */
[----:B------:R-:W-:Y:S01]  /*1550*/  ISETP.GT.U32.AND P0, PT, R7, 0x40330fc1, PT ;  /* 0x40330fc10700780c */ /* 0x000fe20003f04070 */
[----:B------:R-:W0:Y:S02]  /*1560*/  F2F.F32.F64 R0, R8 ;  /* 0x0000000800007310 */ /* 0x000e240000301000 */
[----:B0-----:R-:W-:-:S06]  /*1570*/  FMUL R0, R0, 1.4426950216293334961 ;  /* 0x3fb8aa3b00007820 */ /* 0x001fcc0000400000 */
[----:B------:R-:W0:Y:S08]  /*1580*/  FRND R0, R0 ;  /* 0x0000000000007307 */ /* 0x000e300000201000 */
[----:B0-----:R0:W1:Y:S08]  /*1590*/  F2F.F64.F32 R10, R0 ;  /* 0x00000000000a7310 */ /* 0x0010700000201800 */
[----:B0-----:R-:W0:Y:S01]  /*15a0*/  MUFU.EX2 R0, R0 ;  /* 0x0000000000007308 */ /* 0x001e220000000800 */
[----:B-1----:R-:W-:Y:S01]  /*15b0*/  DFMA R10, R10, -UR4, R8 ;  /* 0x800000040a0a7c2b */ /* 0x002fe20008000008 */
[----:B------:R-:W-:Y:S01]  /*15c0*/  UMOV UR4, 0xa4741b81 ;  /* 0xa4741b8100047882 */ /* 0x000fe20000000000 */
[----:B------:R-:W-:-:S06]  /*15d0*/  UMOV UR5, 0x3e5ae904 ;  /* 0x3e5ae90400057882 */ /* 0x000fcc0000000000 */
[C---:B------:R-:W-:Y:S01]  /*15e0*/  DFMA R12, R10.reuse, UR4, R12 ;  /* 0x000000040a0c7c2b */ /* 0x040fe2000800000c */
[----:B------:R-:W-:Y:S01]  /*15f0*/  UMOV UR4, 0x15ff7e07 ;  /* 0x15ff7e0700047882 */ /* 0x000fe20000000000 */
[----:B------:R-:W-:Y:S01]  /*1600*/  UMOV UR5, 0x3ec71de7 ;  /* 0x3ec71de700057882 */ /* 0x000fe20000000000 */
[----:B0-----:R-:W0:Y:S05]  /*1610*/  F2F.F64.F32 R8, R0 ;  /* 0x0000000000087310 */ /* 0x001e2a0000201800 */
[----:B------:R-:W-:Y:S01]  /*1620*/  DFMA R12, R10, R12, UR4 ;  /* 0x000000040a0c7e2b */ /* 0x000fe2000800000c */
[----:B------:R-:W-:Y:S01]  /*1630*/  UMOV UR4, 0x6b0ac45a ;  /* 0x6b0ac45a00047882 */ /* 0x000fe20000000000 */
[----:B------:R-:W-:-:S06]  /*1640*/  UMOV UR5, 0x3efa019a ;  /* 0x3efa019a00057882 */ /* 0x000fcc0000000000 */
[----:B------:R-:W-:Y:S01]  /*1650*/  DFMA R12, R10, R12, UR4 ;  /* 0x000000040a0c7e2b */ /* 0x000fe2000800000c */
[----:B------:R-:W-:Y:S01]  /*1660*/  UMOV UR4, 0x17eed94f ;  /* 0x17eed94f00047882 */ /* 0x000fe20000000000 */
[----:B------:R-:W-:Y:S01]  /*1670*/  UMOV UR5, 0x3f2a01a0 ;  /* 0x3f2a01a000057882 */ /* 0x000fe20000000000 */
[----:B0-----:R-:W-:-:S05]  /*1680*/  DADD R14, -R8, 1 ;  /* 0x3ff00000080e7429 */ /* 0x001fca0000000100 */
[----:B------:R-:W-:Y:S01]  /*1690*/  DFMA R12, R10, R12, UR4 ;  /* 0x000000040a0c7e2b */ /* 0x000fe2000800000c */
[----:B------:R-:W-:Y:S01]  /*16a0*/  UMOV UR4, 0x17f2a71b ;  /* 0x17f2a71b00047882 */ /* 0x000fe20000000000 */
[----:B------:R-:W-:-:S06]  /*16b0*/  UMOV UR5, 0x3f56c16c ;  /* 0x3f56c16c00057882 */ /* 0x000fcc0000000000 */
        /* <DEDUP_REMOVED lines=12> */
[----:B------:R-:W-:-:S08]  /*1780*/  DFMA R12, R10, R12, UR4 ;  /* 0x000000040a0c7e2b */ /* 0x000fd0000800000c */
[----:B------:R-:W-:-:S08]  /*1790*/  DMUL R12, R10, R12 ;  /* 0x0000000c0a0c7228 */ /* 0x000fd00000000000 */
[----:B------:R-:W-:-:S08]  /*17a0*/  DFMA R12, R10, R12, R10 ;  /* 0x0000000c0a0c722b */ /* 0x000fd0000000000a */
[----:B------:R-:W-:Y:S01]  /*17b0*/  DFMA R12, -R12, R8, R14 ;  /* 0x000000080c0c722b */ /* 0x000fe2000000010e */
[----:B------:R-:W-:-:S07]  /*17c0*/  IMAD.MOV.U32 R8, RZ, RZ, RZ ;  /* 0x000000ffff087224 */ /* 0x000fce00078e00ff */
[----:B------:R-:W-:-:S06]  /*17d0*/  DADD R12, -R12, 2 ;  /* 0x400000000c0c7429 */ /* 0x000fcc0000000100 */
[----:B------:R-:W0:Y:S02]  /*17e0*/  MUFU.RCP64H R9, R13 ;  /* 0x0000000d00097308 */ /* 0x000e240000001800 */
[----:B0-----:R-:W-:-:S08]  /*17f0*/  DFMA R10, -R12, R8, 1 ;  /* 0x3ff000000c0a742b */ /* 0x001fd00000000108 */
[----:B------:R-:W-:-:S08]  /*1800*/  DFMA R10, R10, R10, R10 ;  /* 0x0000000a0a0a722b */ /* 0x000fd0000000000a */
[----:B------:R-:W-:Y:S01]  /*1810*/  DFMA R10, R8, R10, R8 ;  /* 0x0000000a080a722b */ /* 0x000fe20000000008 */
[----:B------:R-:W-:Y:S02]  /*1820*/  IMAD.MOV.U32 R8, RZ, RZ, 0x0 ;  /* 0x00000000ff087424 */ /* 0x000fe400078e00ff */
[----:B------:R-:W-:-:S06]  /*1830*/  IMAD.MOV.U32 R9, RZ, RZ, 0x40000000 ;  /* 0x40000000ff097424 */ /* 0x000fcc00078e00ff */
[----:B------:R-:W-:-:S10]  /*1840*/  DFMA R10, R10, -R8, 1 ;  /* 0x3ff000000a0a742b */ /* 0x000fd40000000808 */
[----:B------:R-:W-:Y:S02]  /*1850*/  FSEL R3, R11, 1.875, !P0 ;  /* 0x3ff000000b037808 */ /* 0x000fe40004000000 */
[----:B------:R-:W-:Y:S02]  /*1860*/  FSEL R4, R10, RZ, !P0 ;  /* 0x000000ff0a047208 */ /* 0x000fe40004000000 */
[----:B------:R-:W-:Y:S01]  /*1870*/  LOP3.LUT R5, R3, 0x80000000, R5, 0xb8, !PT ;  /* 0x8000000003057812 */ /* 0x000fe200078eb805 */
[----:B------:R-:W-:Y:S06]  /*1880*/  BRA `(.L_x_19) ;  /* 0x00000000008c7947 */ /* 0x000fec0003800000 */
.L_x_18:
[----:B------:R-:W-:Y:S01]  /*1890*/  DMUL R6, R4, R4 ;  /* 0x0000000404067228 */ /* 0x000fe20000000000 */
[----:B------:R-:W-:Y:S01]  /*18a0*/  IMAD.MOV.U32 R8, RZ, RZ, 0x420afc3d ;  /* 0x420afc3dff087424 */ /* 0x000fe200078e00ff */
[----:B------:R-:W-:Y:S01]  /*18b0*/  UMOV UR4, 0xe2f5e964 ;  /* 0xe2f5e96400047882 */ /* 0x000fe20000000000 */
[----:B------:R-:W-:Y:S01]  /*18c0*/  IMAD.MOV.U32 R9, RZ, RZ, 0x3f14359f ;  /* 0x3f14359fff097424 */ /* 0x000fe200078e00ff */
[----:B------:R-:W-:-:S05]  /*18d0*/  UMOV UR5, 0x3ef0bc46 ;  /* 0x3ef0bc4600057882 */ /* 0x000fca0000000000 */
[----:B------:R-:W-:Y:S01]  /*18e0*/  DFMA R8, R6, -UR4, R8 ;  /* 0x8000000406087c2b */ /* 0x000fe20008000008 */
[----:B------:R-:W-:Y:S01]  /*18f0*/  UMOV UR4, 0x728c5d84 ;  /* 0x728c5d8400047882 */ /* 0x000fe20000000000 */
[----:B------:R-:W-:-:S06]  /*1900*/  UMOV UR5, 0x3f2df9f0 ;  /* 0x3f2df9f000057882 */ /* 0x000fcc0000000000 */
[----:B------:R-:W-:Y:S01]  /*1910*/  DFMA R8, R6, R8, -UR4 ;  /* 0x8000000406087e2b */ /* 0x000fe20008000008 */
[----:B------:R-:W-:Y:S01]  /*1920*/  UMOV UR4, 0xcec4f033 ;  /* 0xcec4f03300047882 */ /* 0x000fe20000000000 */
[----:B------:R-:W-:-:S06]  /*1930*/  UMOV UR5, 0x3f4337d1 ;  /* 0x3f4337d100057882 */ /* 0x000fcc0000000000 */
[----:B------:R-:W-:Y:S01]  /*1940*/  DFMA R8, R6, R8, UR4 ;  /* 0x0000000406087e2b */ /* 0x000fe20008000008 */
        /* <DEDUP_REMOVED lines=20> */
[----:B------:R-:W-:-:S08]  /*1a90*/  DFMA R8, R6, R8, -UR4 ;  /* 0x8000000406087e2b */ /* 0x000fd00008000008 */
[----:B------:R-:W-:-:S08]  /*1aa0*/  DFMA R8, R6, R8, RZ ;  /* 0x000000080608722b */ /* 0x000fd000000000ff */
[----:B------:R-:W-:-:S11]  /*1ab0*/  DFMA R4, R8, R4, R4 ;  /* 0x000000040804722b */ /* 0x000fd60000000004 */
.L_x_19:
[----:B------:R-:W-:Y:S05]  /*1ac0*/  BSYNC.RECONVERGENT B0 ;  /* 0x0000000000007941 */ /* 0x000fea0003800200 */
.L_x_17:
        /* <DEDUP_REMOVED lines=9> */
[----:B------:R-:W-:Y:S01]  /*1b60*/  DFMA R8, R10, R8, R10 ;  /* 0x000000080a08722b */ /* 0x000fe2000000000a */
[----:B------:R-:W-:Y:S02]  /*1b70*/  IMAD.MOV.U32 R10, RZ, RZ, R4 ;  /* 0x000000ffff0a7224 */ /* 0x000fe400078e0004 */
[----:B------:R-:W-:-:S06]  /*1b80*/  IMAD.MOV.U32 R11, RZ, RZ, R5 ;  /* 0x000000ffff0b7224 */ /* 0x000fcc00078e0005 */
[----:B------:R-:W-:-:S08]  /*1b90*/  DMUL R18, R8, R10 ;  /* 0x0000000a08127228 */ /* 0x000fd00000000000 */
[----:B------:R-:W-:-:S08]  /*1ba0*/  DFMA R10, -R6, R18, R10 ;  /* 0x00000012060a722b */ /* 0x000fd0000000010a */
[----:B------:R-:W-:-:S10]  /*1bb0*/  DFMA R18, R8, R10, R18 ;  /* 0x0000000a0812722b */ /* 0x000fd40000000012 */
[----:B------:R-:W-:-:S05]  /*1bc0*/  FFMA R0, RZ, R7, R19 ;  /* 0x00000007ff007223 */ /* 0x000fca0000000013 */
[----:B------:R-:W-:-:S13]  /*1bd0*/  FSETP.GT.AND P0, PT, |R0|, 1.469367938527859385e-39, PT ;  /* 0x001000000000780b */ /* 0x000fda0003f04200 */
[----:B------:R-:W-:Y:S05]  /*1be0*/  @P0 BRA P1, `(.L_x_20) ;  /* 0x0000000000140947 */ /* 0x000fea0000800000 */
[----:B------:R-:W-:Y:S01]  /*1bf0*/  MOV R20, 0x1c20 ;  /* 0x00001c2000147802 */ /* 0x000fe20000000f00 */
[----:B------:R-:W-:-:S07]  /*1c00*/  IMAD.MOV.U32 R21, RZ, RZ, 0x0 ;  /* 0x00000000ff157424 */ /* 0x000fce00078e00ff */
[----:B------:R-:W-:Y:S05]  /*1c10*/  CALL.REL.NOINC `($__internal_1_$__cuda_sm20_div_rn_f64_full) ;  /* 0x0000012c00487944 */ /* 0x000fea0003c00000 */
[----:B------:R-:W-:Y:S02]  /*1c20*/  IMAD.MOV.U32 R18, RZ, RZ, R4 ;  /* 0x000000ffff127224 */ /* 0x000fe400078e0004 */
[----:B------:R-:W-:-:S07]  /*1c30*/  IMAD.MOV.U32 R19, RZ, RZ, R5 ;  /* 0x000000ffff137224 */ /* 0x000fce00078e0005 */
.L_x_20:
[----:B------:R-:W-:Y:S05]  /*1c40*/  BSYNC.RECONVERGENT B6 ;  /* 0x0000000000067941 */ /* 0x000fea0003800200 */
.L_x_14:
[----:B------:R-:W-:Y:S05]  /*1c50*/  BSYNC.RECONVERGENT B7 ;  /* 0x0000000000077941 */ /* 0x000fea0003800200 */
.L_x_10:
[----:B------:R-:W-:Y:S01]  /*1c60*/  UMOV UR4, 0x812dea11 ;  /* 0x812dea1100047882 */ /* 0x000fe20000000000 */
[----:B------:R-:W-:Y:S01]  /*1c70*/  UMOV UR5, 0x3d719799 ;  /* 0x3d71979900057882 */ /* 0x000fe20000000000 */
[----:B------:R-:W-:Y:S01]  /*1c80*/  BSSY.RECONVERGENT B7, `(.L_x_21) ;  /* 0x00000ad000077945 */ /* 0x000fe20003800200 */
        /* <DEDUP_REMOVED lines=20> */
.L_x_24:
[----:B------:R-:W-:Y:S05]  /*1dd0*/  BSYNC.RECONVERGENT B6 ;  /* 0x0000000000067941 */ /* 0x000fea0003800200 */
.L_x_23:
[----:B------:R-:W-:Y:S05]  /*1de0*/  BRA `(.L_x_25) ;  /* 0x0000000800587947 */ /* 0x000fea0003800000 */
.L_x_22:
        /* <DEDUP_REMOVED lines=17> */
[----:B------:R-:W-:Y:S01]  /*1f00*/  MOV R5, R25 ;  /* 0x0000001900057202 */ /* 0x000fe20000000f00 */
[----:B------:R-:W-:Y:S01]  /*1f10*/  IMAD.MOV.U32 R21, RZ, RZ, 0x0 ;  /* 0x00000000ff157424 */ /* 0x000fe200078e00ff */
[----:B------:R-:W-:-:S07]  /*1f20*/  MOV R20, 0x1f40 ;  /* 0x00001f4000147802 */ /* 0x000fce0000000f00 */
[----:B------:R-:W-:Y:S05]  /*1f30*/  CALL.REL.NOINC `($__internal_1_$__cuda_sm20_div_rn_f64_full) ;  /* 0x0000012800807944 */ /* 0x000fea0003c00000 */
.L_x_27:
[----:B------:R-:W-:Y:S05]  /*1f40*/  BSYNC.RECONVERGENT B6 ;  /* 0x0000000000067941 */ /* 0x000fea0003800200 */
.L_x_26:
        /* <DEDUP_REMOVED lines=10> */
[----:B------:R-:W-:Y:S01]  /*1ff0*/  IMAD.MOV.U32 R12, RZ, RZ, -0x7649667 ;  /* 0xf89b6999ff0c7424 */ /* 0x000fe200078e00ff */
[----:B------:R-:W-:Y:S01]  /*2000*/  ISETP.GT.U32.AND P0, PT, R7, 0x40330fc1, PT ;  /* 0x40330fc10700780c */ /* 0x000fe20003f04070 */
[----:B------:R-:W-:Y:S01]  /*2010*/  IMAD.MOV.U32 R13, RZ, RZ, 0x3e928a27 ;  /* 0x3e928a27ff0d7424 */ /* 0x000fe200078e00ff */
        /* <DEDUP_REMOVED lines=51> */
.L_x_29:
        /* <DEDUP_REMOVED lines=35> */
.L_x_30:
[----:B------:R-:W-:Y:S05]  /*2580*/  BSYNC.RECONVERGENT B0 ;  /* 0x0000000000007941 */ /* 0x000fea0003800200 */
.L_x_28:
[----:B------:R-:W-:Y:S01]  /*2590*/  DADD R24, R24, R24 ;  /* 0x0000000018187229 */ /* 0x000fe20000000018 */
[----:B------:R-:W-:Y:S01]  /*25a0*/  IMAD.MOV.U32 R6, RZ, RZ, 0x1 ;  /* 0x00000001ff067424 */ /* 0x000fe200078e00ff */
[----:B------:R-:W-:Y:S01]  /*25b0*/  FSETP.GEU.AND P1, PT, |R5|, 6.5827683646048100446e-37, PT ;  /* 0x036000000500780b */ /* 0x000fe20003f2e200 */
[----:B------:R-:W-:Y:S01]  /*25c0*/  IMAD.MOV.U32 R10, RZ, RZ, R4 ;  /* 0x000000ffff0a7224 */ /* 0x000fe200078e0004 */
[----:B------:R-:W-:Y:S01]  /*25d0*/  BSSY.RECONVERGENT B6, `(.L_x_31) ;  /* 0x0000015000067945 */ /* 0x000fe20003800200 */
[----:B------:R-:W-:Y:S01]  /*25e0*/  IMAD.MOV.U32 R11, RZ, RZ, R5 ;  /* 0x000000ffff0b7224 */ /* 0x000fe200078e0005 */
        /* <DEDUP_REMOVED lines=17> */
[----:B------:R-:W-:Y:S02]  /*2700*/  IMAD.MOV.U32 R6, RZ, RZ, R4 ;  /* 0x000000ffff067224 */ /* 0x000fe400078e0004 */
[----:B------:R-:W-:-:S07]  /*2710*/  IMAD.MOV.U32 R7, RZ, RZ, R5 ;  /* 0x000000ffff077224 */ /* 0x000fce00078e0005 */
.L_x_32:
[----:B------:R-:W-:Y:S05]  /*2720*/  BSYNC.RECONVERGENT B6 ;  /* 0x0000000000067941 */ /* 0x000fea0003800200 */
.L_x_31:
[----:B------:R-:W-:Y:S02]  /*2730*/  IMAD.MOV.U32 R4, RZ, RZ, R6 ;  /* 0x000000ffff047224 */ /* 0x000fe400078e0006 */
[----:B------:R-:W-:-:S07]  /*2740*/  IMAD.MOV.U32 R5, RZ, RZ, R7 ;  /* 0x000000ffff057224 */ /* 0x000fce00078e0007 */
.L_x_25:
[----:B------:R-:W-:Y:S05]  /*2750*/  BSYNC.RECONVERGENT B7 ;  /* 0x0000000000077941 */ /* 0x000fea0003800200 */
.L_x_21:
[----:B------:R-:W2:Y:S01]  /*2760*/  LDL R20, [R1+0x10] ;  /* 0x0000100001147983 */ /* 0x000ea20000100800 */
[----:B------:R-:W-:Y:S01]  /*2770*/  DADD R4, R4, R18 ;  /* 0x0000000004047229 */ /* 0x000fe20000000012 */
[----:B------:R0:W-:Y:S05]  /*2780*/  BMOV.32 B6, R2 ;  /* 0x0000000206007356 */ /* 0x0001ea0000000000 */
[----:B------:R-:W2:Y:S01]  /*2790*/  LDL R21, [R1+0x14] ;  /* 0x0000140001157983 */ /* 0x000ea20000100800 */
[----:B------:R1:W-:Y:S05]  /*27a0*/  BMOV.32 B7, R16 ;  /* 0x0000001007007356 */ /* 0x0003ea0000000000 */
[----:B------:R-:W-:Y:S01]  /*27b0*/  DMUL R4, R4, 0.5 ;  /* 0x3fe0000004047828 */ /* 0x000fe20000000000 */
[----:B0-----:R-:W2:Y:S04]  /*27c0*/  LDL R2, [R1] ;  /* 0x0000000001027983 */ /* 0x001ea80000100800 */
[----:B-1----:R-:W2:Y:S04]  /*27d0*/  LDL R16, [R1+0x4] ;  /* 0x0000040001107983 */ /* 0x002ea80000100800 */
[----:B------:R-:W2:Y:S04]  /*27e0*/  LDL R18, [R1+0x8] ;  /* 0x0000080001127983 */ /* 0x000ea80000100800 */
        /* <DEDUP_REMOVED lines=14> */
[----:B------:R0:W2:Y:S02]  /*28d0*/  LDL R39, [R1+0x4c] ;  /* 0x00004c0001277983 */ /* 0x0000a40000100800 */
[----:B0-----:R-:W-:Y:S01]  /*28e0*/  IADD3 R1, PT, PT, R1, 0x50, RZ ;  /* 0x0000005001017810 */ /* 0x001fe20007ffe0ff */
[----:B--2---:R-:W-:Y:S06]  /*28f0*/  RET.REL.NODEC R20 `(_Z15integrateKernelPd13UI_Func_IndexddiS_S_dddd) ;  /* 0xffffffd414c07950 */ /* 0x004fec0003c3ffff */
        .type           $_Z15integrateKernelPd13UI_Func_IndexddiS_S_dddd$_Z12coupled_fmdkddddd,@function
        .size           $_Z15integrateKernelPd13UI_Func_IndexddiS_S_dddd$_Z12coupled_fmdkddddd,($_Z15integrateKernelPd13UI_Func_IndexddiS_S_dddd$_Z13coupled_fpdk2ddddd - $_Z15integrateKernelPd13UI_Func_IndexddiS_S_dddd$_Z12coupled_fmdkddddd)
$_Z15integrateKernelPd13UI_Func_IndexddiS_S_dddd$_Z12coupled_fmdkddddd:
        /* <DEDUP_REMOVED lines=16> */
[----:B--2---:R-:W-:-:S03]  /*2a00*/  IMAD.MOV.U32 R31, RZ, RZ, R5 ;  /* 0x000000ffff1f7224 */ /* 0x004fc600078e0005 */
        /* <DEDUP_REMOVED lines=45> */
.L_x_36:
[----:B------:R-:W-:Y:S05]  /*2ce0*/  BSYNC.RECONVERGENT B6 ;  /* 0x0000000000067941 */ /* 0x000fea0003800200 */
.L_x_35:
[----:B------:R-:W-:-:S07]  /*2cf0*/  VIADD R6, R6, 0x1 ;  /* 0x0000000106067836 */ /* 0x000fce0000000000 */
.L_x_34:
[----:B------:R-:W-:Y:S05]  /*2d00*/  BSYNC.RECONVERGENT B7 ;  /* 0x0000000000077941 */ /* 0x000fea0003800200 */
.L_x_33:
        /* <DEDUP_REMOVED lines=16> */
[----:B------:R-:W-:Y:S02]  /*2e10*/  ISETP.NE.U32.AND P0, PT, R0, 0x1, PT ;  /* 0x000000010000780c */ /* 0x000fe40003f05070 */
[----:B------:R-:W-:-:S02]  /*2e20*/  MOV R0, 0x3da8ff83 ;  /* 0x3da8ff8300007802 */ /* 0x000fc40000000f00 */
        /* <DEDUP_REMOVED lines=43> */
.L_x_40:
[----:B------:R-:W-:Y:S05]  /*30e0*/  BSYNC.RECONVERGENT B6 ;  /* 0x0000000000067941 */ /* 0x000fea0003800200 */
.L_x_39:
[----:B------:R-:W-:-:S07]  /*30f0*/  VIADD R6, R6, 0x1 ;  /* 0x0000000106067836 */ /* 0x000fce0000000000 */
.L_x_38:
[----:B------:R-:W-:Y:S05]  /*3100*/  BSYNC.RECONVERGENT B7 ;  /* 0x0000000000077941 */ /* 0x000fea0003800200 */
.L_x_37:
        /* <DEDUP_REMOVED lines=33> */
[----:B------:R-:W-:Y:S01]  /*3320*/  LOP3.LUT P0, RZ, R6, 0x2, RZ, 0xc0, !PT ;  /* 0x0000000206ff7812 */ /* 0x000fe2000780c0ff */
[----:B------:R-:W-:-:S03]  /*3330*/  @!P1 IMAD.MOV.U32 R6, RZ, RZ, RZ ;  /* 0x000000ffff069224 */ /* 0x000fc600078e00ff */
        /* <DEDUP_REMOVED lines=28> */
.L_x_42:
[----:B------:R-:W-:Y:S05]  /*3500*/  BSYNC.RECONVERGENT B6 ;  /* 0x0000000000067941 */ /* 0x000fea0003800200 */
.L_x_41:
        /* <DEDUP_REMOVED lines=53> */
[----:B------:R-:W-:Y:S01]  /*3860*/  MOV R5, R9 ;  /* 0x0000000900057202 */ /* 0x000fe20000000f00 */
[----:B------:R-:W-:Y:S01]  /*3870*/  IMAD.MOV.U32 R21, RZ, RZ, 0x0 ;  /* 0x00000000ff157424 */ /* 0x000fe200078e00ff */
[----:B------:R-:W-:Y:S01]  /*3880*/  MOV R20, 0x38b0 ;  /* 0x000038b000147802 */ /* 0x000fe20000000f00 */
[----:B------:R-:W-:-:S07]  /*3890*/  VIADD R6, R6, 0xfff00000 ;  /* 0xfff0000006067836 */ /* 0x000fce0000000000 */
[----:B------:R-:W-:Y:S05]  /*38a0*/  CALL.REL.NOINC `($__internal_0_$__cuda_sm20_dblrcp_rn_slowpath_v3) ;  /* 0x0000010c00787944 */ /* 0x000fea0003c00000 */
.L_x_46:
[----:B------:R-:W-:Y:S05]  /*38b0*/  BSYNC.RECONVERGENT B6 ;  /* 0x0000000000067941 */ /* 0x000fea0003800200 */
.L_x_45:
[----:B------:R-:W-:Y:S02]  /*38c0*/  IMAD.MOV.U32 R18, RZ, RZ, R4 ;  /* 0x000000ffff127224 */ /* 0x000fe400078e0004 */
[----:B------:R-:W-:Y:S01]  /*38d0*/  IMAD.MOV.U32 R19, RZ, RZ, R5 ;  /* 0x000000ffff137224 */ /* 0x000fe200078e0005 */
[----:B------:R-:W-:Y:S06]  /*38e0*/  BRA `(.L_x_47) ;  /* 0x0000000800487947 */ /* 0x000fec0003800000 */
.L_x_44:
        /* <DEDUP_REMOVED lines=21> */
.L_x_49:
[----:B------:R-:W-:Y:S05]  /*3a40*/  BSYNC.RECONVERGENT B6 ;  /* 0x0000000000067941 */ /* 0x000fea0003800200 */
.L_x_48:
        /* <DEDUP_REMOVED lines=64> */
.L_x_51:
        /* <DEDUP_REMOVED lines=35> */
.L_x_52:
[----:B------:R-:W-:Y:S05]  /*4080*/  BSYNC.RECONVERGENT B0 ;  /* 0x0000000000007941 */ /* 0x000fea0003800200 */
.L_x_50:
        /* <DEDUP_REMOVED lines=18> */
[----:B------:R-:W-:Y:S02]  /*41b0*/  MOV R20, 0x41e0 ;  /* 0x000041e000147802 */ /* 0x000fe40000000f00 */
[----:B------:R-:W-:-:S07]  /*41c0*/  MOV R21, 0x0 ;  /* 0x0000000000157802 */ /* 0x000fce0000000f00 */
[----:B------:R-:W-:Y:S05]  /*41d0*/  CALL.REL.NOINC `($__internal_1_$__cuda_sm20_div_rn_f64_full) ;  /* 0x0000010400d87944 */ /* 0x000fea0003c00000 */
[----:B------:R-:W-:Y:S02]  /*41e0*/  IMAD.MOV.U32 R18, RZ, RZ, R4 ;  /* 0x000000ffff127224 */ /* 0x000fe400078e0004 */
[----:B------:R-:W-:-:S07]  /*41f0*/  IMAD.MOV.U32 R19, RZ, RZ, R5 ;  /* 0x000000ffff137224 */ /* 0x000fce00078e0005 */
.L_x_53:
[----:B------:R-:W-:Y:S05]  /*4200*/  BSYNC.RECONVERGENT B6 ;  /* 0x0000000000067941 */ /* 0x000fea0003800200 */
.L_x_47:
[----:B------:R-:W-:Y:S05]  /*4210*/  BSYNC.RECONVERGENT B7 ;  /* 0x0000000000077941 */ /* 0x000fea0003800200 */
.L_x_43:
        /* <DEDUP_REMOVED lines=23> */
.L_x_57:
[----:B------:R-:W-:Y:S05]  /*4390*/  BSYNC.RECONVERGENT B6 ;  /* 0x0000000000067941 */ /* 0x000fea0003800200 */
.L_x_56:
[----:B------:R-:W-:Y:S05]  /*43a0*/  BRA `(.L_x_58) ;  /* 0x0000000800587947 */ /* 0x000fea0003800000 */
.L_x_55:
        /* <DEDUP_REMOVED lines=21> */
.L_x_60:
[----:B------:R-:W-:Y:S05]  /*4500*/  BSYNC.RECONVERGENT B6 ;  /* 0x0000000000067941 */ /* 0x000fea0003800200 */
.L_x_59:
        /* <DEDUP_REMOVED lines=64> */
.L_x_62:
        /* <DEDUP_REMOVED lines=35> */
.L_x_63:
[----:B------:R-:W-:Y:S05]  /*4b40*/  BSYNC.RECONVERGENT B0 ;  /* 0x0000000000007941 */ /* 0x000fea0003800200 */
.L_x_61:
[----:B------:R-:W-:Y:S01]  /*4b50*/  DADD R24, R24, R24 ;  /* 0x0000000018187229 */ /* 0x000fe20000000018 */
[----:B------:R-:W-:Y:S01]  /*4b60*/  MOV R6, 0x1 ;  /* 0x0000000100067802 */ /* 0x000fe20000000f00 */
[----:B------:R-:W-:Y:S01]  /*4b70*/  IMAD.MOV.U32 R10, RZ, RZ, R4 ;  /* 0x000000ffff0a7224 */ /* 0x000fe200078e0004 */
[----:B------:R-:W-:Y:S01]  /*4b80*/  FSETP.GEU.AND P1, PT, |R5|, 6.5827683646048100446e-37, PT ;  /* 0x036000000500780b */ /* 0x000fe20003f2e200 */
[----:B------:R-:W-:Y:S01]  /*4b90*/  IMAD.MOV.U32 R11, RZ, RZ, R5 ;  /* 0x000000ffff0b7224 */ /* 0x000fe200078e0005 */
[----:B------:R-:W-:Y:S01]  /*4ba0*/  BSSY.RECONVERGENT B6, `(.L_x_64) ;  /* 0x0000014000067945 */ /* 0x000fe20003800200 */
        /* <DEDUP_REMOVED lines=19> */
.L_x_65:
[----:B------:R-:W-:Y:S05]  /*4ce0*/  BSYNC.RECONVERGENT B6 ;  /* 0x0000000000067941 */ /* 0x000fea0003800200 */
.L_x_64:
[----:B------:R-:W-:Y:S02]  /*4cf0*/  IMAD.MOV.U32 R4, RZ, RZ, R6 ;  /* 0x000000ffff047224 */ /* 0x000fe400078e0006 */
[----:B------:R-:W-:-:S07]  /*4d00*/  IMAD.MOV.U32 R5, RZ, RZ, R7 ;  /* 0x000000ffff057224 */ /* 0x000fce00078e0007 */
.L_x_58:
[----:B------:R-:W-:Y:S05]  /*4d10*/  BSYNC.RECONVERGENT B7 ;  /* 0x0000000000077941 */ /* 0x000fea0003800200 */
.L_x_54:
[----:B------:R-:W-:Y:S01]  /*4d20*/  DSETP.NEU.AND P0, PT, |R30|, +INF , PT ;  /* 0x7ff000001e00742a */ /* 0x000fe20003f0d200 */
[----:B------:R-:W-:Y:S01]  /*4d30*/  BSSY.RECONVERGENT B6, `(.L_x_66) ;  /* 0x000001a000067945 */ /* 0x000fe20003800200 */
[----:B------:R-:W-:-:S12]  /*4d40*/  DADD R18, -R4, R18 ;  /* 0x0000000004127229 */ /* 0x000fd80000000112 */
[----:B------:R-:W-:Y:S01]  /*4d50*/  @!P0 DMUL R4, RZ, R30 ;  /* 0x0000001eff048228 */ /* 0x000fe20000000000 */
[----:B------:R-:W-:Y:S01]  /*4d60*/  @!P0 IMAD.MOV.U32 R6, RZ, RZ, RZ ;  /* 0x000000ffff068224 */ /* 0x000fe200078e00ff */
[----:B------:R-:W-:Y:S09]  /*4d70*/  @!P0 BRA `(.L_x_67) ;  /* 0x0000000000548947 */ /* 0x000ff20003800000 */
        /* <DEDUP_REMOVED lines=21> */
.L_x_67:
[----:B------:R-:W-:Y:S05]  /*4ed0*/  BSYNC.RECONVERGENT B6 ;  /* 0x0000000000067941 */ /* 0x000fea0003800200 */
.L_x_66:
        /* <DEDUP_REMOVED lines=15> */
[----:B------:R-:W-:Y:S01]  /*4fd0*/  MOV R20, 0x5130 ;  /* 0x0000513000147802 */ /* 0x000fe20000000f00 */
[----:B------:R-:W-:Y:S01]  /*4fe0*/  IMAD.MOV.U32 R21, RZ, RZ, 0x0 ;  /* 0x00000000ff157424 */ /* 0x000fe200078e00ff */
        /* <DEDUP_REMOVED lines=18> */
[----:B------:R-:W-:-:S11]  /*5110*/  DADD R4, -RZ, |R22| ;  /* 0x00000000ff047229 */ /* 0x000fd60000000516 */
[----:B------:R-:W-:Y:S05]  /*5120*/  CALL.REL.NOINC `($_Z15integrateKernelPd13UI_Func_IndexddiS_S_dddd$__internal_accurate_pow) ;  /* 0x00000100005c7944 */ /* 0x000fea0003c00000 */
[C---:B------:R-:W-:Y:S01]  /*5130*/  DADD R6, R22.reuse, 2 ;  /* 0x4000000016067429 */ /* 0x040fe20000000000 */
[----:B------:R-:W-:Y:S01]  /*5140*/  BSSY.RECONVERGENT B0, `(.L_x_68) ;  /* 0x000000c000007945 */ /* 0x000fe20003800200 */
[----:B------:R-:W-:-:S08]  /*5150*/  DSETP.NEU.AND P0, PT, R22, RZ, PT ;  /* 0x000000ff1600722a */ /* 0x000fd00003f0d000 */
[----:B------:R-:W-:-:S04]  /*5160*/  LOP3.LUT R6, R7, 0x7ff00000, RZ, 0xc0, !PT ;  /* 0x7ff0000007067812 */ /* 0x000fc800078ec0ff */
[----:B------:R-:W-:Y:S02]  /*5170*/  ISETP.NE.AND P1, PT, R6, 0x7ff00000, PT ;  /* 0x7ff000000600780c */ /* 0x000fe40003f25270 */
[----:B------:R-:W-:-:S11]  /*5180*/  @!P0 CS2R R4, SRZ ;  /* 0x0000000000048805 */ /* 0x000fd6000001ff00 */
[----:B------:R-:W-:Y:S05]  /*5190*/  @P1 BRA `(.L_x_69) ;  /* 0x0000000000181947 */ /* 0x000fea0003800000 */
[----:B------:R-:W-:-:S14]  /*51a0*/  DSETP.NAN.AND P0, PT, R22, R22, PT ;  /* 0x000000161600722a */ /* 0x000fdc0003f08000 */
[----:B------:R-:W-:Y:S01]  /*51b0*/  @P0 DADD R4, R22, 2 ;  /* 0x4000000016040429 */ /* 0x000fe20000000000 */
[----:B------:R-:W-:Y:S10]  /*51c0*/  @P0 BRA `(.L_x_69) ;  /* 0x00000000000c0947 */ /* 0x000ff40003800000 */
[----:B------:R-:W-:-:S14]  /*51d0*/  DSETP.NEU.AND P0, PT, |R22|, +INF , PT ;  /* 0x7ff000001600742a */ /* 0x000fdc0003f0d200 */
[----:B------:R-:W-:Y:S01]  /*51e0*/  @!P0 IMAD.MOV.U32 R4, RZ, RZ, 0x0 ;  /* 0x00000000ff048424 */ /* 0x000fe200078e00ff */
[----:B------:R-:W-:-:S07]  /*51f0*/  @!P0 MOV R5, 0x7ff00000 ;  /* 0x7ff0000000058802 */ /* 0x000fce0000000f00 */
.L_x_69:
[----:B------:R-:W-:Y:S05]  /*5200*/  BSYNC.RECONVERGENT B0 ;  /* 0x0000000000007941 */ /* 0x000fea0003800200 */
.L_x_68:
[----:B------:R-:W0:Y:S01]  /*5210*/  MUFU.RSQ64H R7, R5 ;  /* 0x0000000500077308 */ /* 0x000e220000001c00 */
[----:B------:R-:W-:Y:S01]  /*5220*/  VIADD R6, R5, 0xfcb00000 ;  /* 0xfcb0000005067836 */ /* 0x000fe20000000000 */
[----:B------:R-:W-:Y:S01]  /*5230*/  DSETP.NEU.AND P1, PT, R22, 1, PT ;  /* 0x3ff000001600742a */ /* 0x000fe20003f2d000 */
[----:B------:R-:W-:Y:S01]  /*5240*/  IMAD.MOV.U32 R12, RZ, RZ, 0x0 ;  /* 0x00000000ff0c7424 */ /* 0x000fe200078e00ff */
[----:B------:R-:W-:Y:S01]  /*5250*/  BSSY.RECONVERGENT B6, `(.L_x_70) ;  /* 0x000001a000067945 */ /* 0x000fe20003800200 */
[----:B------:R-:W-:Y:S01]  /*5260*/  IMAD.MOV.U32 R13, RZ, RZ, 0x3fd80000 ;  /* 0x3fd80000ff0d7424 */ /* 0x000fe200078e00ff */
[----:B------:R-:W-:Y:S01]  /*5270*/  ISETP.GE.U32.AND P0, PT, R6, 0x7ca00000, PT ;  /* 0x7ca000000600780c */ /* 0x000fe20003f06070 */
[----:B------:R-:W-:Y:S01]  /*5280*/  DMUL R18, R18, -0.5 ;  /* 0xbfe0000012127828 */ /* 0x000fe20000000000 */
[----:B------:R-:W-:Y:S01]  /*5290*/  P2R R17, PR, RZ, 0x2 ;  /* 0x00000002ff117803 */ /* 0x000fe20000000000 */
[----:B0-----:R-:W-:-:S08]  /*52a0*/  DMUL R8, R6, R6 ;  /* 0x0000000606087228 */ /* 0x001fd00000000000 */
[----:B------:R-:W-:-:S08]  /*52b0*/  DFMA R8, -R8, R4, 1 ;  /* 0x3ff000000808742b */ /* 0x000fd00000000104 */
[----:B------:R-:W-:Y:S02]  /*52c0*/  DFMA R12, R8, R12, 0.5 ;  /* 0x3fe00000080c742b */ /* 0x000fe4000000000c */
[----:B------:R-:W-:-:S08]  /*52d0*/  DMUL R8, R6, R8 ;  /* 0x0000000806087228 */ /* 0x000fd00000000000 */
[----:B------:R-:W-:-:S08]  /*52e0*/  DFMA R12, R12, R8, R6 ;  /* 0x000000080c0c722b */ /* 0x000fd00000000006 */
[----:B------:R-:W-:Y:S02]  /*52f0*/  DMUL R14, R12, R4 ;  /* 0x000000040c0e7228 */ /* 0x000fe40000000000 */
[----:B------:R-:W-:Y:S02]  /*5300*/  VIADD R11, R13, 0xfff00000 ;  /* 0xfff000000d0b7836 */ /* 0x000fe40000000000 */
[----:B------:R-:W-:-:S04]  /*5310*/  IMAD.MOV.U32 R10, RZ, RZ, R12 ;  /* 0x000000ffff0a7224 */ /* 0x000fc800078e000c */
[----:B------:R-:W-:-:S08]  /*5320*/  DFMA R24, R14, -R14, R4 ;  /* 0x8000000e0e18722b */ /* 0x000fd00000000004 */
[----:B------:R-:W-:Y:S01]  /*5330*/  DFMA R8, R24, R10, R14 ;  /* 0x0000000a1808722b */ /* 0x000fe2000000000e */
[----:B------:R-:W-:Y:S10]  /*5340*/  @!P0 BRA `(.L_x_71) ;  /* 0x0000000000288947 */ /* 0x000ff40003800000 */
[----:B------:R-:W-:Y:S01]  /*5350*/  IMAD.MOV.U32 R10, RZ, RZ, R12 ;  /* 0x000000ffff0a7224 */ /* 0x000fe200078e000c */
[----:B------:R-:W-:Y:S01]  /*5360*/  MOV R20, 0x53d0 ;  /* 0x000053d000147802 */ /* 0x000fe20000000f00 */
[----:B------:R-:W-:Y:S02]  /*5370*/  IMAD.MOV.U32 R8, RZ, RZ, R24 ;  /* 0x000000ffff087224 */ /* 0x000fe400078e0018 */
[----:B------:R-:W-:Y:S02]  /*5380*/  IMAD.MOV.U32 R9, RZ, RZ, R25 ;  /* 0x000000ffff097224 */ /* 0x000fe400078e0019 */
[----:B------:R-:W-:Y:S02]  /*5390*/  IMAD.MOV.U32 R12, RZ, RZ, R14 ;  /* 0x000000ffff0c7224 */ /* 0x000fe400078e000e */
[----:B------:R-:W-:Y:S02]  /*53a0*/  IMAD.MOV.U32 R13, RZ, RZ, R15 ;  /* 0x000000ffff0d7224 */ /* 0x000fe400078e000f */
[----:B------:R-:W-:-:S07]  /*53b0*/  IMAD.MOV.U32 R21, RZ, RZ, 0x0 ;  /* 0x00000000ff157424 */ /* 0x000fce00078e00ff */
[----:B------:R-:W-:Y:S05]  /*53c0*/  CALL.REL.NOINC `($__internal_2_$__cuda_sm20_dsqrt_rn_f64_mediumpath_v1) ;  /* 0x000000fc00047944 */ /* 0x000fea0003c00000 */
[----:B------:R-:W-:Y:S02]  /*53d0*/  IMAD.MOV.U32 R8, RZ, RZ, R4 ;  /* 0x000000ffff087224 */ /* 0x000fe400078e0004 */
[----:B------:R-:W-:-:S07]  /*53e0*/  IMAD.MOV.U32 R9, RZ, RZ, R5 ;  /* 0x000000ffff097224 */ /* 0x000fce00078e0005 */
.L_x_71:
[----:B------:R-:W-:Y:S05]  /*53f0*/  BSYNC.RECONVERGENT B6 ;  /* 0x0000000000067941 */ /* 0x000fea0003800200 */
.L_x_70:
[----:B------:R-:W2:Y:S01]  /*5400*/  LDL R20, [R1+0x14] ;  /* 0x0000140001147983 */ /* 0x000ea20000100800 */
[----:B------:R-:W-:Y:S01]  /*5410*/  ISETP.NE.AND P0, PT, R17, RZ, PT ;  /* 0x000000ff1100720c */ /* 0x000fe20003f05270 */
[----:B------:R0:W-:Y:S05]  /*5420*/  BMOV.32 B6, R2 ;  /* 0x0000000206007356 */ /* 0x0001ea0000000000 */
[----:B------:R-:W2:Y:S01]  /*5430*/  LDL R21, [R1+0x18] ;  /* 0x0000180001157983 */ /* 0x000ea20000100800 */
[----:B------:R-:W-:Y:S01]  /*5440*/  FSEL R4, R8, RZ, P0 ;  /* 0x000000ff08047208 */ /* 0x000fe20000000000 */
[----:B------:R1:W-:Y:S05]  /*5450*/  BMOV.32 B7, R16 ;  /* 0x0000001007007356 */ /* 0x0003ea0000000000 */
[----:B------:R-:W-:Y:S01]  /*5460*/  FSEL R5, R9, 1.875, P0 ;  /* 0x3ff0000009057808 */ /* 0x000fe20000000000 */
[----:B0-----:R-:W2:Y:S04]  /*5470*/  LDL R2, [R1] ;  /* 0x0000000001027983 */ /* 0x001ea80000100800 */
[----:B-1----:R-:W2:Y:S01]  /*5480*/  LDL R16, [R1+0x4] ;  /* 0x0000040001107983 */ /* 0x002ea20000100800 */
[----:B------:R-:W-:-:S03]  /*5490*/  DMUL R4, R18, R4 ;  /* 0x0000000412047228 */ /* 0x000fc60000000000 */
        /* <DEDUP_REMOVED lines=17> */
[----:B0-----:R-:W-:Y:S01]  /*55b0*/  VIADD R1, R1, 0x58 ;  /* 0x0000005801017836 */ /* 0x001fe20000000000 */
[----:B--2---:R-:W-:Y:S06]  /*55c0*/  RET.REL.NODEC R20 `(_Z15integrateKernelPd13UI_Func_IndexddiS_S_dddd) ;  /* 0xffffffa8148c7950 */ /* 0x004fec0003c3ffff */
        .type           $_Z15integrateKernelPd13UI_Func_IndexddiS_S_dddd$_Z13coupled_fpdk2ddddd,@function
        .size           $_Z15integrateKernelPd13UI_Func_IndexddiS_S_dddd$_Z13coupled_fpdk2ddddd,($_Z15integrateKernelPd13UI_Func_IndexddiS_S_dddd$_Z14singlet_uifuntddddd - $_Z15integrateKernelPd13UI_Func_IndexddiS_S_dddd$_Z13coupled_fpdk2ddddd)
$_Z15integrateKernelPd13UI_Func_IndexddiS_S_dddd$_Z13coupled_fpdk2ddddd:
        /* <DEDUP_REMOVED lines=24> */
[----:B---3--:R-:W-:-:S03]  /*5750*/  MOV R27, R9 ;  /* 0x00000009001b7202 */ /* 0x008fc60000000f00 */
        /* <DEDUP_REMOVED lines=36> */
.L_x_75:
[----:B------:R-:W-:Y:S05]  /*59a0*/  BSYNC.RECONVERGENT B6 ;  /* 0x0000000000067941 */ /* 0x000fea0003800200 */
.L_x_74:
[----:B------:R-:W-:-:S07]  /*59b0*/  VIADD R6, R6, 0x1 ;  /* 0x0000000106067836 */ /* 0x000fce0000000000 */
.L_x_73:
[----:B------:R-:W-:Y:S05]  /*59c0*/  BSYNC.RECONVERGENT B7 ;  /* 0x0000000000077941 */ /* 0x000fea0003800200 */
.L_x_72:
        /* <DEDUP_REMOVED lines=61> */
.L_x_79:
[----:B------:R-:W-:Y:S05]  /*5da0*/  BSYNC.RECONVERGENT B6 ;  /* 0x0000000000067941 */ /* 0x000fea0003800200 */
.L_x_78:
[----:B------:R-:W-:-:S07]  /*5db0*/  VIADD R6, R6, 0x1 ;  /* 0x0000000106067836 */ /* 0x000fce0000000000 */
.L_x_77:
[----:B------:R-:W-:Y:S05]  /*5dc0*/  BSYNC.RECONVERGENT B7 ;  /* 0x0000000000077941 */ /* 0x000fea0003800200 */
.L_x_76:
[----:B------:R-:W0:Y:S01]  /*5dd0*/  LDCU.64 UR4, c[0x4][0x10] ;  /* 0x01000200ff0477ac */ /* 0x000e220008000a00 */
[----:B------:R-:W-:Y:S02]  /*5de0*/  SHF.L.U32 R0, R6, 0x6, RZ ;  /* 0x0000000606007819 */ /* 0x000fe400000006ff */
[----:B------:R-:W-:Y:S02]  /*5df0*/  R2UR UR6, R36 ;  /* 0x00000000240672ca */ /* 0x000fe400000e0000 */
[----:B------:R-:W-:Y:S02]  /*5e00*/  LOP3.LUT R0, R0, 0x40, RZ, 0xc0, !PT ;  /* 0x0000004000007812 */ /* 0x000fe400078ec0ff */
[----:B------:R-:W-:Y:S02]  /*5e10*/  R2UR UR7, R37 ;  /* 0x00000000250772ca */ /* 0x000fe400000e0000 */
[----:B0-----:R-:W-:-:S05]  /*5e20*/  IADD3 R40, P0, PT, R0, UR4, RZ ;  /* 0x0000000400287c10 */ /* 0x001fca000ff1e0ff */
[----:B------:R-:W-:Y:S01]  /*5e30*/  IMAD.X R41, RZ, RZ, UR5, P0 ;  /* 0x00000005ff297e24 */ /* 0x000fe200080e06ff */
[----:B------:R-:W-:-:S05]  /*5e40*/  R2UR UR4, R36 ;  /* 0x00000000240472ca */ /* 0x000fca00000e0000 */
        /* <DEDUP_REMOVED lines=55> */
.L_x_81:
[----:B------:R-:W-:Y:S05]  /*61c0*/  BSYNC.RECONVERGENT B6 ;  /* 0x0000000000067941 */ /* 0x000fea0003800200 */
.L_x_80:
        /* <DEDUP_REMOVED lines=58> */
.L_x_85:
[----:B------:R-:W-:Y:S05]  /*6570*/  BSYNC.RECONVERGENT B6 ;  /* 0x0000000000067941 */ /* 0x000fea0003800200 */
.L_x_84:
[----:B------:R-:W-:Y:S02]  /*6580*/  IMAD.MOV.U32 R18, RZ, RZ, R4 ;  /* 0x000000ffff127224 */ /* 0x000fe400078e0004 */
[----:B------:R-:W-:Y:S01]  /*6590*/  IMAD.MOV.U32 R19, RZ, RZ, R5 ;  /* 0x000000ffff137224 */ /* 0x000fe200078e0005 */
[----:B------:R-:W-:Y:S06]  /*65a0*/  BRA `(.L_x_86) ;  /* 0x0000000800487947 */ /* 0x000fec0003800000 */
.L_x_83:
        /* <DEDUP_REMOVED lines=16> */
[----:B------:R-:W-:Y:S01]  /*66b0*/  MOV R4, R18 ;  /* 0x0000001200047202 */ /* 0x000fe20000000f00 */
[----:B------:R-:W-:Y:S01]  /*66c0*/  IMAD.MOV.U32 R5, RZ, RZ, R19 ;  /* 0x000000ffff057224 */ /* 0x000fe200078e0013 */
[----:B------:R-:W-:Y:S01]  /*66d0*/  MOV R20, 0x6700 ;  /* 0x0000670000147802 */ /* 0x000fe20000000f00 */
[----:B------:R-:W-:-:S07]  /*66e0*/  IMAD.MOV.U32 R21, RZ, RZ, 0x0 ;  /* 0x00000000ff157424 */ /* 0x000fce00078e00ff */
[----:B------:R-:W-:Y:S05]  /*66f0*/  CALL.REL.NOINC `($__internal_1_$__cuda_sm20_div_rn_f64_full) ;  /* 0x000000e000907944 */ /* 0x000fea0003c00000 */
.L_x_88:
[----:B------:R-:W-:Y:S05]  /*6700*/  BSYNC.RECONVERGENT B6 ;  /* 0x0000000000067941 */ /* 0x000fea0003800200 */
.L_x_87:
        /* <DEDUP_REMOVED lines=64> */
.L_x_90:
        /* <DEDUP_REMOVED lines=35> */
.L_x_91:
[----:B------:R-:W-:Y:S05]  /*6d40*/  BSYNC.RECONVERGENT B0 ;  /* 0x0000000000007941 */ /* 0x000fea0003800200 */
.L_x_89:
        /* <DEDUP_REMOVED lines=23> */
.L_x_92:
[----:B------:R-:W-:Y:S05]  /*6ec0*/  BSYNC.RECONVERGENT B6 ;  /* 0x0000000000067941 */ /* 0x000fea0003800200 */
.L_x_86:
[----:B------:R-:W-:Y:S05]  /*6ed0*/  BSYNC.RECONVERGENT B7 ;  /* 0x0000000000077941 */ /* 0x000fea0003800200 */
.L_x_82:
        /* <DEDUP_REMOVED lines=19> */
[----:B------:R-:W-:Y:S01]  /*7010*/  IMAD.MOV.U32 R5, RZ, RZ, R29 ;  /* 0x000000ffff057224 */ /* 0x000fe200078e001d */
[----:B------:R-:W-:Y:S01]  /*7020*/  IADD3 R6, PT, PT, R6, -0x100000, RZ ;  /* 0xfff0000006067810 */ /* 0x000fe20007ffe0ff */
[----:B------:R-:W-:-:S07]  /*7030*/  IMAD.MOV.U32 R21, RZ, RZ, 0x0 ;  /* 0x00000000ff157424 */ /* 0x000fce00078e00ff */
[----:B------:R-:W-:Y:S05]  /*7040*/  CALL.REL.NOINC `($__internal_0_$__cuda_sm20_dblrcp_rn_slowpath_v3) ;  /* 0x000000d400907944 */ /* 0x000fea0003c00000 */
.L_x_96:
[----:B------:R-:W-:Y:S05]  /*7050*/  BSYNC.RECONVERGENT B6 ;  /* 0x0000000000067941 */ /* 0x000fea0003800200 */
.L_x_95:
[----:B------:R-:W-:Y:S05]  /*7060*/  BRA `(.L_x_97) ;  /* 0x0000000800587947 */ /* 0x000fea0003800000 */
.L_x_94:
        /* <DEDUP_REMOVED lines=21> */
.L_x_99:
[----:B------:R-:W-:Y:S05]  /*71c0*/  BSYNC.RECONVERGENT B6 ;  /* 0x0000000000067941 */ /* 0x000fea0003800200 */
.L_x_98:
        /* <DEDUP_REMOVED lines=64> */
.L_x_101:
        /* <DEDUP_REMOVED lines=35> */
.L_x_102:
[----:B------:R-:W-:Y:S05]  /*7800*/  BSYNC.RECONVERGENT B0 ;  /* 0x0000000000007941 */ /* 0x000fea0003800200 */
.L_x_100:
        /* <DEDUP_REMOVED lines=23> */
[----:B------:R-:W-:Y:S01]  /*7980*/  MOV R6, R4 ;  /* 0x0000000400067202 */ /* 0x000fe20000000f00 */
[----:B------:R-:W-:-:S07]  /*7990*/  IMAD.MOV.U32 R7, RZ, RZ, R5 ;  /* 0x000000ffff077224 */ /* 0x000fce00078e0005 */
.L_x_104:
[----:B------:R-:W-:Y:S05]  /*79a0*/  BSYNC.RECONVERGENT B6 ;  /* 0x0000000000067941 */ /* 0x000fea0003800200 */
.L_x_103:
[----:B------:R-:W-:Y:S02]  /*79b0*/  IMAD.MOV.U32 R4, RZ, RZ, R6 ;  /* 0x000000ffff047224 */ /* 0x000fe400078e0006 */
[----:B------:R-:W-:-:S07]  /*79c0*/  IMAD.MOV.U32 R5, RZ, RZ, R7 ;  /* 0x000000ffff057224 */ /* 0x000fce00078e0007 */
.L_x_97:
[----:B------:R-:W-:Y:S05]  /*79d0*/  BSYNC.RECONVERGENT B7 ;  /* 0x0000000000077941 */ /* 0x000fea0003800200 */
.L_x_93:
[----:B------:R-:W-:Y:S01]  /*79e0*/  DSETP.NEU.AND P0, PT, |R30|, +INF , PT ;  /* 0x7ff000001e00742a */ /* 0x000fe20003f0d200 */
[----:B------:R-:W-:Y:S01]  /*79f0*/  BSSY.RECONVERGENT B6, `(.L_x_105) ;  /* 0x000001a000067945 */ /* 0x000fe20003800200 */
[----:B------:R-:W-:-:S12]  /*7a00*/  DADD R18, R4, R18 ;  /* 0x0000000004127229 */ /* 0x000fd80000000012 */
        /* <DEDUP_REMOVED lines=24> */
.L_x_106:
[----:B------:R-:W-:Y:S05]  /*7b90*/  BSYNC.RECONVERGENT B6 ;  /* 0x0000000000067941 */ /* 0x000fea0003800200 */
.L_x_105:
        /* <DEDUP_REMOVED lines=39> */
[C---:B------:R-:W-:Y:S02]  /*7e10*/  DSETP.NEU.AND P1, PT, R22.reuse, RZ, PT ;  /* 0x000000ff1600722a */ /* 0x040fe40003f2d000 */
[----:B------:R-:W-:Y:S02]  /*7e20*/  DSETP.NEU.AND P0, PT, R22, 1, PT ;  /* 0x3ff000001600742a */ /* 0x000fe40003f0d000 */
[----:B------:R-:W-:-:S04]  /*7e30*/  DMUL R18, R18, 0.5 ;  /* 0x3fe0000012127828 */ /* 0x000fc80000000000 */
        /* <DEDUP_REMOVED lines=8> */
[----:B------:R-:W-:Y:S02]  /*7ec0*/  @!P1 IMAD.MOV.U32 R4, RZ, RZ, 0x0 ;  /* 0x00000000ff049424 */ /* 0x000fe400078e00ff */
[----:B------:R-:W-:-:S07]  /*7ed0*/  @!P1 IMAD.MOV.U32 R5, RZ, RZ, 0x7ff00000 ;  /* 0x7ff00000ff059424 */ /* 0x000fce00078e00ff */
.L_x_108:
[----:B------:R-:W-:Y:S05]  /*7ee0*/  BSYNC.RECONVERGENT B0 ;  /* 0x0000000000007941 */ /* 0x000fea0003800200 */
.L_x_107:
[----:B------:R-:W2:Y:S01]  /*7ef0*/  LDL R20, [R1+0x10] ;  /* 0x0000100001147983 */ /* 0x000ea20000100800 */
[----:B------:R-:W-:Y:S01]  /*7f00*/  FSEL R4, R4, RZ, P0 ;  /* 0x000000ff04047208 */ /* 0x000fe20000000000 */
[----:B------:R0:W-:Y:S05]  /*7f10*/  BMOV.32 B6, R2 ;  /* 0x0000000206007356 */ /* 0x0001ea0000000000 */
[----:B------:R-:W2:Y:S01]  /*7f20*/  LDL R21, [R1+0x14] ;  /* 0x0000140001157983 */ /* 0x000ea20000100800 */
[----:B------:R-:W-:Y:S01]  /*7f30*/  FSEL R5, R5, 1.875, P0 ;  /* 0x3ff0000005057808 */ /* 0x000fe20000000000 */
[----:B------:R1:W-:Y:S05]  /*7f40*/  BMOV.32 B7, R16 ;  /* 0x0000001007007356 */ /* 0x0003ea0000000000 */
[----:B------:R-:W-:Y:S01]  /*7f50*/  DMUL R4, R18, R4 ;  /* 0x0000000412047228 */ /* 0x000fe20000000000 */
        /* <DEDUP_REMOVED lines=20> */
        .type           $_Z15integrateKernelPd13UI_Func_IndexddiS_S_dddd$_Z14singlet_uifuntddddd,@function
        .size           $_Z15integrateKernelPd13UI_Func_IndexddiS_S_dddd$_Z14singlet_uifuntddddd,($_Z15integrateKernelPd13UI_Func_IndexddiS_S_dddd$_Z14tryplet_uifuntddddd - $_Z15integrateKernelPd13UI_Func_IndexddiS_S_dddd$_Z14singlet_uifuntddddd)
$_Z15integrateKernelPd13UI_Func_IndexddiS_S_dddd$_Z14singlet_uifuntddddd:
        /* <DEDUP_REMOVED lines=30> */
[----:B---3--:R-:W-:Y:S01]  /*8280*/  MOV R24, R10 ;  /* 0x0000000a00187202 */ /* 0x008fe20000000f00 */
        /* <DEDUP_REMOVED lines=30> */
.L_x_112:
[----:B------:R-:W-:Y:S05]  /*8470*/  BSYNC.RECONVERGENT B6 ;  /* 0x0000000000067941 */ /* 0x000fea0003800200 */
.L_x_111:
[----:B------:R-:W-:-:S07]  /*8480*/  VIADD R6, R6, 0x1 ;  /* 0x0000000106067836 */ /* 0x000fce0000000000 */
.L_x_110:
[----:B------:R-:W-:Y:S05]  /*8490*/  BSYNC.RECONVERGENT B7 ;  /* 0x0000000000077941 */ /* 0x000fea0003800200 */
.L_x_109:
        /* <DEDUP_REMOVED lines=61> */
.L_x_116:
[----:B------:R-:W-:Y:S05]  /*8870*/  BSYNC.RECONVERGENT B6 ;  /* 0x0000000000067941 */ /* 0x000fea0003800200 */
.L_x_115:
[----:B------:R-:W-:-:S07]  /*8880*/  IADD3 R6, PT, PT, R6, 0x1, RZ ;  /* 0x0000000106067810 */ /* 0x000fce0007ffe0ff */
.L_x_114:
[----:B------:R-:W-:Y:S05]  /*8890*/  BSYNC.RECONVERGENT B7 ;  /* 0x0000000000077941 */ /* 0x000fea0003800200 */
.L_x_113:
        /* <DEDUP_REMOVED lines=63> */
.L_x_118:
[----:B------:R-:W-:Y:S05]  /*8c90*/  BSYNC.RECONVERGENT B6 ;  /* 0x0000000000067941 */ /* 0x000fea0003800200 */
.L_x_117:
        /* <DEDUP_REMOVED lines=58> */
.L_x_122:
[----:B------:R-:W-:Y:S05]  /*9040*/  BSYNC.RECONVERGENT B6 ;  /* 0x0000000000067941 */ /* 0x000fea0003800200 */
.L_x_121:
[----:B------:R-:W-:Y:S02]  /*9050*/  IMAD.MOV.U32 R18, RZ, RZ, R4 ;  /* 0x000000ffff127224 */ /* 0x000fe400078e0004 */
[----:B------:R-:W-:Y:S01]  /*9060*/  IMAD.MOV.U32 R19, RZ, RZ, R5 ;  /* 0x000000ffff137224 */ /* 0x000fe200078e0005 */
[----:B------:R-:W-:Y:S06]  /*9070*/  BRA `(.L_x_123) ;  /* 0x0000000800487947 */ /* 0x000fec0003800000 */
.L_x_120:
[----:B------:R-:W-:Y:S01]  /*9080*/  DADD R6, R28, R28 ;  /* 0x000000001c067229 */ /* 0x000fe2000000001c */
[----:B------:R-:W-:Y:S01]  /*9090*/  MOV R4, 0x1 ;  /* 0x0000000100047802 */ /* 0x000fe20000000f00 */
[----:B------:R-:W-:Y:S01]  /*90a0*/  BSSY.RECONVERGENT B6, `(.L_x_124) ;  /* 0x0000013000067945 */ /* 0x000fe20003800200 */
[----:B------:R-:W-:-:S03]  /*90b0*/  FSETP.GEU.AND P1, PT, |R19|, 6.5827683646048100446e-37, PT ;  /* 0x036000001300780b */ /* 0x000fc60003f2e200 */
        /* <DEDUP_REMOVED lines=17> */
.L_x_125:
[----:B------:R-:W-:Y:S05]  /*91d0*/  BSYNC.RECONVERGENT B6 ;  /* 0x0000000000067941 */ /* 0x000fea0003800200 */
.L_x_124:
        /* <DEDUP_REMOVED lines=64> */
.L_x_127:
        /* <DEDUP_REMOVED lines=35> */
.L_x_128:
[----:B------:R-:W-:Y:S05]  /*9810*/  BSYNC.RECONVERGENT B0 ;  /* 0x0000000000007941 */ /* 0x000fea0003800200 */
.L_x_126:
        /* <DEDUP_REMOVED lines=23> */
.L_x_129:
[----:B------:R-:W-:Y:S05]  /*9990*/  BSYNC.RECONVERGENT B6 ;  /* 0x0000000000067941 */ /* 0x000fea0003800200 */
.L_x_123:
[----:B------:R-:W-:Y:S05]  /*99a0*/  BSYNC.RECONVERGENT B7 ;  /* 0x0000000000077941 */ /* 0x000fea0003800200 */
.L_x_119:
        /* <DEDUP_REMOVED lines=23> */
.L_x_133:
[----:B------:R-:W-:Y:S05]  /*9b20*/  BSYNC.RECONVERGENT B6 ;  /* 0x0000000000067941 */ /* 0x000fea0003800200 */
.L_x_132:
[----:B------:R-:W-:Y:S05]  /*9b30*/  BRA `(.L_x_134) ;  /* 0x0000000800587947 */ /* 0x000fea0003800000 */
.L_x_131:
        /* <DEDUP_REMOVED lines=21> */
.L_x_136:
[----:B------:R-:W-:Y:S05]  /*9c90*/  BSYNC.RECONVERGENT B6 ;  /* 0x0000000000067941 */ /* 0x000fea0003800200 */
.L_x_135:
        /* <DEDUP_REMOVED lines=64> */
.L_x_138:
        /* <DEDUP_REMOVED lines=35> */
.L_x_139:
[----:B------:R-:W-:Y:S05]  /*a2d0*/  BSYNC.RECONVERGENT B0 ;  /* 0x0000000000007941 */ /* 0x000fea0003800200 */
.L_x_137:
        /* <DEDUP_REMOVED lines=20> */
[----:B------:R-:W-:Y:S01]  /*a420*/  IMAD.MOV.U32 R7, RZ, RZ, R25 ;  /* 0x000000ffff077224 */ /* 0x000fe200078e0019 */
[----:B------:R-:W-:-:S07]  /*a430*/  MOV R21, 0x0 ;  /* 0x0000000000157802 */ /* 0x000fce0000000f00 */
[----:B------:R-:W-:Y:S05]  /*a440*/  CALL.REL.NOINC `($__internal_1_$__cuda_sm20_div_rn_f64_full) ;  /* 0x000000a4003c7944 */ /* 0x000fea0003c00000 */
[----:B------:R-:W-:Y:S02]  /*a450*/  IMAD.MOV.U32 R6, RZ, RZ, R4 ;  /* 0x000000ffff067224 */ /* 0x000fe400078e0004 */
[----:B------:R-:W-:-:S07]  /*a460*/  IMAD.MOV.U32 R7, RZ, RZ, R5 ;  /* 0x000000ffff077224 */ /* 0x000fce00078e0005 */
.L_x_141:
[----:B------:R-:W-:Y:S05]  /*a470*/  BSYNC.RECONVERGENT B6 ;  /* 0x0000000000067941 */ /* 0x000fea0003800200 */
.L_x_140:
[----:B------:R-:W-:Y:S02]  /*a480*/  IMAD.MOV.U32 R4, RZ, RZ, R6 ;  /* 0x000000ffff047224 */ /* 0x000fe400078e0006 */
[----:B------:R-:W-:-:S07]  /*a490*/  IMAD.MOV.U32 R5, RZ, RZ, R7 ;  /* 0x000000ffff057224 */ /* 0x000fce00078e0007 */
.L_x_134:
[----:B------:R-:W-:Y:S05]  /*a4a0*/  BSYNC.RECONVERGENT B7 ;  /* 0x0000000000077941 */ /* 0x000fea0003800200 */
.L_x_130:
[----:B------:R-:W2:Y:S01]  /*a4b0*/  LDL R20, [R1+0x10] ;  /* 0x0000100001147983 */ /* 0x000ea20000100800 */
[----:B------:R0:W-:Y:S05]  /*a4c0*/  BMOV.32 B6, R2 ;  /* 0x0000000206007356 */ /* 0x0001ea0000000000 */
[----:B------:R-:W2:Y:S01]  /*a4d0*/  LDL R21, [R1+0x14] ;  /* 0x0000140001157983 */ /* 0x000ea20000100800 */
[----:B------:R1:W-:Y:S05]  /*a4e0*/  BMOV.32 B7, R16 ;  /* 0x0000001007007356 */ /* 0x0003ea0000000000 */
[----:B------:R-:W-:Y:S01]  /*a4f0*/  DADD R4, R4, R18 ;  /* 0x0000000004047229 */ /* 0x000fe20000000012 */
        /* <DEDUP_REMOVED lines=20> */
        .type           $_Z15integrateKernelPd13UI_Func_IndexddiS_S_dddd$_Z14tryplet_uifuntddddd,@function
        .size           $_Z15integrateKernelPd13UI_Func_IndexddiS_S_dddd$_Z14tryplet_uifuntddddd,($_Z15integrateKernelPd13UI_Func_IndexddiS_S_dddd$_Z9sc_uifuncddddd - $_Z15integrateKernelPd13UI_Func_IndexddiS_S_dddd$_Z14tryplet_uifuntddddd)
$_Z15integrateKernelPd13UI_Func_IndexddiS_S_dddd$_Z14tryplet_uifuntddddd:
        /* <DEDUP_REMOVED lines=14> */
[----:B------:R1:W-:Y:S04]  /*a720*/  STL [R1+0x4], R16 ;  /* 0x0000041001007387 */ /* 0x0003e80000100800 */
[----:B------:R2:W-:Y:S01]  /*a730*/  STL [R1], R2 ;  /* 0x0000000201007387 */ /* 0x0005e20000100800 */
[----:B0-----:R-:W0:Y:S05]  /*a740*/  BMOV.32.CLEAR R17, B8 ;  /* 0x0000000008117355 */ /* 0x001e2a0000100000 */
[----:B-1----:R-:W1:Y:S05]  /*a750*/  BMOV.32.CLEAR R16, B7 ;  /* 0x0000000007107355 */ /* 0x002e6a0000100000 */
[----:B--2---:R-:W2:Y:S05]  /*a760*/  BMOV.32.CLEAR R2, B6 ;  /* 0x0000000006027355 */ /* 0x004eaa0000100000 */
[----:B------:R3:W-:Y:S04]  /*a770*/  STL [R1+0x48], R37 ;  /* 0x0000482501007387 */ /* 0x0007e80000100800 */
[----:B------:R4:W-:Y:S04]  /*a780*/  STL [R1+0x44], R36 ;  /* 0x0000442401007387 */ /* 0x0009e80000100800 */
[----:B------:R5:W-:Y:S01]  /*a790*/  STL [R1+0x30], R27 ;  /* 0x0000301b01007387 */ /* 0x000be20000100800 */
[----:B---3--:R-:W-:-:S03]  /*a7a0*/  IMAD.MOV.U32 R37, RZ, RZ, R7 ;  /* 0x000000ffff257224 */ /* 0x008fc600078e0007 */
[----:B------:R3:W-:Y:S01]  /*a7b0*/  STL [R1+0x2c], R26 ;  /* 0x00002c1a01007387 */ /* 0x0007e20000100800 */
[----:B----4-:R-:W-:-:S03]  /*a7c0*/  IMAD.MOV.U32 R36, RZ, RZ, R6 ;  /* 0x000000ffff247224 */ /* 0x010fc600078e0006 */
[----:B------:R4:W-:Y:S01]  /*a7d0*/  STL [R1+0x28], R25 ;  /* 0x0000281901007387 */ /* 0x0009e20000100800 */
[----:B-----5:R-:W-:-:S03]  /*a7e0*/  IMAD.MOV.U32 R27, RZ, RZ, R5 ;  /* 0x000000ffff1b7224 */ /* 0x020fc600078e0005 */
        /* <DEDUP_REMOVED lines=9> */
[----:B----4-:R-:W-:Y:S02]  /*a880*/  IMAD.MOV.U32 R22, RZ, RZ, R8 ;  /* 0x000000ffff167224 */ /* 0x010fe400078e0008 */
[----:B-----5:R-:W-:Y:S02]  /*a890*/  IMAD.MOV.U32 R19, RZ, RZ, R13 ;  /* 0x000000ffff137224 */ /* 0x020fe400078e000d */
[----:B---3--:R-:W-:Y:S01]  /*a8a0*/  IMAD.MOV.U32 R18, RZ, RZ, R12 ;  /* 0x000000ffff127224 */ /* 0x008fe200078e000c */
[----:B------:R-:W3:Y:S01]  /*a8b0*/  LDC.64 R28, c[0x0][0x358] ;  /* 0x0000d600ff1c7b82 */ /* 0x000ee20000000a00 */
[----:B------:R-:W-:Y:S01]  /*a8c0*/  DSETP.NEU.AND P0, PT, |R26|, +INF , PT ;  /* 0x7ff000001a00742a */ /* 0x000fe20003f0d200 */
[----:B------:R-:W-:-:S13]  /*a8d0*/  BSSY.RECONVERGENT B7, `(.L_x_142) ;  /* 0x000001c000077945 */ /* 0x000fda0003800200 */
[----:B------:R-:W-:Y:S01]  /*a8e0*/  @!P0 DMUL R4, RZ, R26 ;  /* 0x0000001aff048228 */ /* 0x000fe20000000000 */
[----:B------:R-:W-:Y:S01]  /*a8f0*/  @!P0 IMAD.MOV.U32 R6, RZ, RZ, 0x1 ;  /* 0x00000001ff068424 */ /* 0x000fe200078e00ff */
[----:B012---:R-:W-:Y:S09]  /*a900*/  @!P0 BRA `(.L_x_143) ;  /* 0x0000000000608947 */ /* 0x007ff20003800000 */
        /* <DEDUP_REMOVED lines=19> */
[----:B------:R-:W-:Y:S01]  /*aa40*/  IMAD.MOV.U32 R5, RZ, RZ, R27 ;  /* 0x000000ffff057224 */ /* 0x000fe200078e001b */
[----:B------:R-:W-:-:S07]  /*aa50*/  MOV R21, 0x0 ;  /* 0x0000000000157802 */ /* 0x000fce0000000f00 */
[----:B---3--:R-:W-:Y:S05]  /*aa60*/  CALL.REL.NOINC `($_Z15integrateKernelPd13UI_Func_IndexddiS_S_dddd$__internal_trig_reduction_slowpathd) ;  /* 0x000000b4001c7944 */ /* 0x008fea0003c00000 */
.L_x_145:
[----:B------:R-:W-:Y:S05]  /*aa70*/  BSYNC.RECONVERGENT B6 ;  /* 0x0000000000067941 */ /* 0x000fea0003800200 */
.L_x_144:
[----:B------:R-:W-:-:S07]  /*aa80*/  VIADD R6, R6, 0x1 ;  /* 0x0000000106067836 */ /* 0x000fce0000000000 */
.L_x_143:
[----:B------:R-:W-:Y:S05]  /*aa90*/  BSYNC.RECONVERGENT B7 ;  /* 0x0000000000077941 */ /* 0x000fea0003800200 */
.L_x_142:
[----:B------:R-:W0:Y:S01]  /*aaa0*/  LDCU.64 UR4, c[0x4][0x10] ;  /* 0x01000200ff0477ac */ /* 0x000e220008000a00 */
[----:B------:R-:W-:Y:S01]  /*aab0*/  IMAD.SHL.U32 R0, R6, 0x40, RZ ;  /* 0x0000004006007824 */ /* 0x000fe200078e00ff */
[----:B---3--:R-:W-:Y:S02]  /*aac0*/  R2UR UR6, R28 ;  /* 0x000000001c0672ca */ /* 0x008fe400000e0000 */
        /* <DEDUP_REMOVED lines=58> */
.L_x_149:
[----:B------:R-:W-:Y:S05]  /*ae70*/  BSYNC.RECONVERGENT B6 ;  /* 0x0000000000067941 */ /* 0x000fea0003800200 */
.L_x_148:
[----:B------:R-:W-:-:S07]  /*ae80*/  VIADD R6, R6, 0x1 ;  /* 0x0000000106067836 */ /* 0x000fce0000000000 */
.L_x_147:
[----:B------:R-:W-:Y:S05]  /*ae90*/  BSYNC.RECONVERGENT B7 ;  /* 0x0000000000077941 */ /* 0x000fea0003800200 */
.L_x_146:
        /* <DEDUP_REMOVED lines=63> */
.L_x_151:
[----:B------:R-:W-:Y:S05]  /*b290*/  BSYNC.RECONVERGENT B6 ;  /* 0x0000000000067941 */ /* 0x000fea0003800200 */
.L_x_150:
[----:B------:R-:W0:Y:S01]  /*b2a0*/  LDCU.64 UR4, c[0x4][0x10] ;  /* 0x01000200ff0477ac */ /* 0x000e220008000a00 */
[----:B------:R-:W-:Y:S01]  /*b2b0*/  IMAD.SHL.U32 R0, R6, 0x40, RZ ;  /* 0x0000004006007824 */ /* 0x000fe200078e00ff */
[----:B------:R-:W-:Y:S02]  /*b2c0*/  R2UR UR6, R28 ;  /* 0x000000001c0672ca */ /* 0x000fe400000e0000 */
[----:B------:R-:W-:Y:S02]  /*b2d0*/  R2UR UR7, R29 ;  /* 0x000000001d0772ca */ /* 0x000fe400000e0000 */
[----:B------:R-:W-:-:S04]  /*b2e0*/  LOP3.LUT R0, R0, 0x40, RZ, 0xc0, !PT ;  /* 0x0000004000007812 */ /* 0x000fc800078ec0ff */
[----:B0-----:R-:W-:-:S04]  /*b2f0*/  IADD3 R18, P0, PT, R0, UR4, RZ ;  /* 0x0000000400127c10 */ /* 0x001fc8000ff1e0ff */
[----:B------:R-:W-:Y:S02]  /*b300*/  IADD3.X R19, PT, PT, RZ, UR5, RZ, P0, !PT ;  /* 0x00000005ff137c10 */ /* 0x000fe400087fe4ff */
[----:B------:R-:W-:-:S03]  /*b310*/  R2UR UR4, R28 ;  /* 0x000000001c0472ca */ /* 0x000fc600000e0000 */
[----:B------:R-:W2:Y:S01]  /*b320*/  LDG.E.128.CONSTANT R8, desc[UR6][R18.64] ;  /* 0x0000000612087981 */ /* 0x000ea2000c1e9d00 */
[----:B------:R-:W-:-:S13]  /*b330*/  R2UR UR5, R29 ;  /* 0x000000001d0572ca */ /* 0x000fda00000e0000 */
[----:B------:R-:W3:Y:S04]  /*b340*/  LDG.E.128.CONSTANT R12, desc[UR4][R18.64+0x10] ;  /* 0x00001004120c7981 */ /* 0x000ee8000c1e9d00 */
[----:B------:R-:W4:Y:S01]  /*b350*/  LDG.E.128.CONSTANT R32, desc[UR4][R18.64+0x20] ;  /* 0x0000200412207981 */ /* 0x000f22000c1e9d00 */
[----:B------:R-:W-:Y:S01]  /*b360*/  LOP3.LUT R0, R6, 0x1, RZ, 0xc0, !PT ;  /* 0x0000000106007812 */ /* 0x000fe200078ec0ff */
[----:B------:R-:W-:Y:S01]  /*b370*/  IMAD.MOV.U32 R30, RZ, RZ, 0x20fd8164 ;  /* 0x20fd8164ff1e7424 */ /* 0x000fe200078e00ff */
[----:B------:R-:W-:Y:S01]  /*b380*/  DMUL R22, R4, R4 ;  /* 0x0000000404167228 */ /* 0x000fe20000000000 */
[----:B------:R-:W-:Y:S01]  /*b390*/  IMAD.MOV.U32 R7, RZ, RZ, 0x3e112e0b ;  /* 0x3e112e0bff077424 */ /* 0x000fe200078e00ff */
[----:B------:R-:W-:Y:S01]  /*b3a0*/  ISETP.NE.U32.AND P0, PT, R0, 0x1, PT ;  /* 0x000000010000780c */ /* 0x000fe20003f05070 */
[----:B------:R-:W-:Y:S01]  /*b3b0*/  IMAD.MOV.U32 R0, RZ, RZ, 0x3da8ff83 ;  /* 0x3da8ff83ff007424 */ /* 0x000fe200078e00ff */
[----:B------:R-:W-:Y:S02]  /*b3c0*/  BSSY.RECONVERGENT B8, `(.L_x_152) ;  /* 0x00006c6000087945 */ /* 0x000fe40003800200 */
        /* <DEDUP_REMOVED lines=13> */
[----:B------:R-:W-:-:S03]  /*b4a0*/  IMAD.MOV.U32 R6, RZ, RZ, -0x17d9296b ;  /* 0xe826d695ff067424 */ /* 0x000fc600078e00ff */
[----:B------:R-:W-:-:S10]  /*b4b0*/  DADD R4, RZ, -R8 ;  /* 0x00000000ff047229 */ /* 0x000fd40000000808 */
[----:B------:R-:W-:Y:S02]  /*b4c0*/  FSEL R22, R8, R4, !P0 ;  /* 0x0000000408167208 */ /* 0x000fe40004000000 */
[----:B------:R-:W-:Y:S01]  /*b4d0*/  FSEL R23, R9, R5, !P0 ;  /* 0x0000000509177208 */ /* 0x000fe20004000000 */
[----:B------:R-:W-:-:S05]  /*b4e0*/  DSETP.GEU.AND P0, PT, |R38|, R6, PT ;  /* 0x000000062600722a */ /* 0x000fca0003f0e200 */
[----:B------:R-:W-:-:S09]  /*b4f0*/  DMUL R22, R24, |R22| ;  /* 0x4000001618167228 */ /* 0x000fd20000000000 */
[----:B------:R-:W-:Y:S05]  /*b500*/  @P0 BRA `(.L_x_153) ;  /* 0x0000002800200947 */ /* 0x000fea0003800000 */
[----:B------:R-:W-:-:S14]  /*b510*/  DSETP.GEU.AND P0, PT, |R22|, R6, PT ;  /* 0x000000061600722a */ /* 0x000fdc0003f0e200 */
        /* <DEDUP_REMOVED lines=19> */
.L_x_156:
[----:B------:R-:W-:Y:S05]  /*b650*/  BSYNC.RECONVERGENT B6 ;  /* 0x0000000000067941 */ /* 0x000fea0003800200 */
.L_x_155:
[----:B------:R-:W-:Y:S01]  /*b660*/  IMAD.MOV.U32 R30, RZ, RZ, R4 ;  /* 0x000000ffff1e7224 */ /* 0x000fe200078e0004 */
[----:B------:R-:W-:Y:S01]  /*b670*/  CS2R R18, SRZ ;  /* 0x0000000000127805 */ /* 0x000fe2000001ff00 */
[----:B------:R-:W-:Y:S01]  /*b680*/  IMAD.MOV.U32 R31, RZ, RZ, R5 ;  /* 0x000000ffff1f7224 */ /* 0x000fe200078e0005 */
[----:B------:R-:W-:Y:S01]  /*b690*/  CS2R R38, SRZ ;  /* 0x0000000000267805 */ /* 0x000fe2000001ff00 */
[----:B------:R-:W-:Y:S06]  /*b6a0*/  BRA `(.L_x_157) ;  /* 0x00000068005c7947 */ /* 0x000fec0003800000 */
.L_x_154:
        /* <DEDUP_REMOVED lines=21> */
.L_x_159:
[----:B------:R-:W-:Y:S05]  /*b800*/  BSYNC.RECONVERGENT B6 ;  /* 0x0000000000067941 */ /* 0x000fea0003800200 */
.L_x_158:
        /* <DEDUP_REMOVED lines=49> */
[----:B------:R-:W-:Y:S01]  /*bb20*/  DFMA R12, R8, R12, R8 ;  /* 0x0000000c080c722b */ /* 0x000fe20000000008 */
[----:B------:R-:W-:-:S07]  /*bb30*/  IMAD.MOV.U32 R8, RZ, RZ, RZ ;  /* 0x000000ffff087224 */ /* 0x000fce00078e00ff */
[----:B------:R-:W-:-:S08]  /*bb40*/  DFMA R12, -R12, R10, R14 ;  /* 0x0000000a0c0c722b */ /* 0x000fd0000000010e */
[----:B------:R-:W-:-:S06]  /*bb50*/  DADD R12, -R12, 2 ;  /* 0x400000000c0c7429 */ /* 0x000fcc0000000100 */
[----:B------:R-:W0:Y:S02]  /*bb60*/  MUFU.RCP64H R9, R13 ;  /* 0x0000000d00097308 */ /* 0x000e240000001800 */
[----:B0-----:R-:W-:-:S08]  /*bb70*/  DFMA R10, -R12, R8, 1 ;  /* 0x3ff000000c0a742b */ /* 0x001fd00000000108 */
[----:B------:R-:W-:-:S08]  /*bb80*/  DFMA R10, R10, R10, R10 ;  /* 0x0000000a0a0a722b */ /* 0x000fd0000000000a */
[----:B------:R-:W-:Y:S01]  /*bb90*/  DFMA R10, R8, R10, R8 ;  /* 0x0000000a080a722b */ /* 0x000fe20000000008 */
[----:B------:R-:W-:Y:S01]  /*bba0*/  MOV R8, 0x0 ;  /* 0x0000000000087802 */ /* 0x000fe20000000f00 */
[----:B------:R-:W-:-:S06]  /*bbb0*/  IMAD.MOV.U32 R9, RZ, RZ, 0x40000000 ;  /* 0x40000000ff097424 */ /* 0x000fcc00078e00ff */
[----:B------:R-:W-:-:S10]  /*bbc0*/  DFMA R10, R10, -R8, 1 ;  /* 0x3ff000000a0a742b */ /* 0x000fd40000000808 */
[----:B------:R-:W-:Y:S02]  /*bbd0*/  FSEL R3, R11, 1.875, !P0 ;  /* 0x3ff000000b037808 */ /* 0x000fe40004000000 */
[----:B------:R-:W-:Y:S02]  /*bbe0*/  FSEL R18, R10, RZ, !P0 ;  /* 0x000000ff0a127208 */ /* 0x000fe40004000000 */
[----:B------:R-:W-:Y:S01]  /*bbf0*/  LOP3.LUT R19, R3, 0x80000000, R5, 0xb8, !PT ;  /* 0x8000000003137812 */ /* 0x000fe200078eb805 */
[----:B------:R-:W-:Y:S06]  /*bc00*/  BRA `(.L_x_162) ;  /* 0x00000000008c7947 */ /* 0x000fec0003800000 */
.L_x_161:
        /* <DEDUP_REMOVED lines=35> */
.L_x_162:
[----:B------:R-:W-:Y:S05]  /*be40*/  BSYNC.RECONVERGENT B0 ;  /* 0x0000000000007941 */ /* 0x000fea0003800200 */
.L_x_160:
[----:B------:R-:W-:Y:S01]  /*be50*/  DSETP.NEU.AND P0, PT, |R26|, +INF , PT ;  /* 0x7ff000001a00742a */ /* 0x000fe20003f0d200 */
[----:B------:R-:W-:-:S13]  /*be60*/  BSSY.RECONVERGENT B6, `(.L_x_163) ;  /* 0x0000019000067945 */ /* 0x000fda0003800200 */
        /* <DEDUP_REMOVED lines=24> */
.L_x_164:
[----:B------:R-:W-:Y:S05]  /*bff0*/  BSYNC.RECONVERGENT B6 ;  /* 0x0000000000067941 */ /* 0x000fea0003800200 */
.L_x_163:
        /* <DEDUP_REMOVED lines=37> */
[----:B------:R-:W-:Y:S01]  /*c250*/  DADD R6, R30, 2 ;  /* 0x400000001e067429 */ /* 0x000fe20000000000 */
[----:B------:R-:W-:Y:S01]  /*c260*/  BSSY.RECONVERGENT B0, `(.L_x_165) ;  /* 0x000000f000007945 */ /* 0x000fe20003800200 */
[----:B------:R-:W-:Y:S02]  /*c270*/  DSETP.NEU.AND P0, PT, |R26|, +INF , PT ;  /* 0x7ff000001a00742a */ /* 0x000fe40003f0d200 */
[C---:B------:R-:W-:Y:S02]  /*c280*/  DSETP.NEU.AND P2, PT, R30.reuse, RZ, PT ;  /* 0x000000ff1e00722a */ /* 0x040fe40003f4d000 */
[----:B------:R-:W-:-:S04]  /*c290*/  DSETP.NEU.AND P1, PT, R30, 1, PT ;  /* 0x3ff000001e00742a */ /* 0x000fc80003f2d000 */
[----:B------:R-:W-:-:S04]  /*c2a0*/  LOP3.LUT R6, R7, 0x7ff00000, RZ, 0xc0, !PT ;  /* 0x7ff0000007067812 */ /* 0x000fc800078ec0ff */
[----:B------:R-:W-:Y:S02]  /*c2b0*/  ISETP.NE.AND P3, PT, R6, 0x7ff00000, PT ;  /* 0x7ff000000600780c */ /* 0x000fe40003f65270 */
[----:B------:R-:W-:Y:S02]  /*c2c0*/  @!P0 DMUL R6, RZ, R26 ;  /* 0x0000001aff068228 */ /* 0x000fe40000000000 */
[----:B------:R-:W-:-:S09]  /*c2d0*/  @!P2 CS2R R4, SRZ ;  /* 0x000000000004a805 */ /* 0x000fd2000001ff00 */
[----:B------:R-:W-:Y:S05]  /*c2e0*/  @P3 BRA `(.L_x_166) ;  /* 0x0000000000183947 */ /* 0x000fea0003800000 */
[----:B------:R-:W-:-:S14]  /*c2f0*/  DSETP.NAN.AND P2, PT, R30, R30, PT ;  /* 0x0000001e1e00722a */ /* 0x000fdc0003f48000 */
[----:B------:R-:W-:Y:S01]  /*c300*/  @P2 DADD R4, R30, 2 ;  /* 0x400000001e042429 */ /* 0x000fe20000000000 */
[----:B------:R-:W-:Y:S10]  /*c310*/  @P2 BRA `(.L_x_166) ;  /* 0x00000000000c2947 */ /* 0x000ff40003800000 */
[----:B------:R-:W-:-:S14]  /*c320*/  DSETP.NEU.AND P2, PT, |R30|, +INF , PT ;  /* 0x7ff000001e00742a */ /* 0x000fdc0003f4d200 */
[----:B------:R-:W-:Y:S02]  /*c330*/  @!P2 IMAD.MOV.U32 R4, RZ, RZ, 0x0 ;  /* 0x00000000ff04a424 */ /* 0x000fe400078e00ff */
[----:B------:R-:W-:-:S07]  /*c340*/  @!P2 IMAD.MOV.U32 R5, RZ, RZ, 0x7ff00000 ;  /* 0x7ff00000ff05a424 */ /* 0x000fce00078e00ff */
.L_x_166:
[----:B------:R-:W-:Y:S05]  /*c350*/  BSYNC.RECONVERGENT B0 ;  /* 0x0000000000007941 */ /* 0x000fea0003800200 */
.L_x_165:
[----:B------:R-:W-:Y:S01]  /*c360*/  BSSY.RECONVERGENT B6, `(.L_x_167) ;  /* 0x000001d000067945 */ /* 0x000fe20003800200 */
[----:B------:R-:W-:Y:S01]  /*c370*/  FSEL R30, R4, RZ, P1 ;  /* 0x000000ff041e7208 */ /* 0x000fe20000800000 */
[----:B------:R-:W-:Y:S01]  /*c380*/  @!P0 IMAD.MOV.U32 R0, RZ, RZ, RZ ;  /* 0x000000ffff008224 */ /* 0x000fe200078e00ff */
[----:B------:R-:W-:Y:S01]  /*c390*/  FSEL R31, R5, 1.875, P1 ;  /* 0x3ff00000051f7808 */ /* 0x000fe20000800000 */
[----:B------:R-:W-:Y:S06]  /*c3a0*/  @!P0 BRA `(.L_x_168) ;  /* 0x0000000000608947 */ /* 0x000fec0003800000 */
[----:B------:R-:W-:Y:S01]  /*c3b0*/  UMOV UR4, 0x6dc9c883 ;  /* 0x6dc9c88300047882 */ /* 0x000fe20000000000 */
[----:B------:R-:W-:Y:S01]  /*c3c0*/  UMOV UR5, 0x3fe45f30 ;  /* 0x3fe45f3000057882 */ /* 0x000fe20000000000 */
[C---:B------:R-:W-:Y:S02]  /*c3d0*/  DSETP.GE.AND P0, PT, |R26|.reuse, 2.14748364800000000000e+09, PT ;  /* 0x41e000001a00742a */ /* 0x040fe40003f06200 */
[----:B------:R-:W-:Y:S01]  /*c3e0*/  DMUL R4, R26, UR4 ;  /* 0x000000041a047c28 */ /* 0x000fe20008000000 */
[----:B------:R-:W-:Y:S01]  /*c3f0*/  UMOV UR4, 0x54442d18 ;  /* 0x54442d1800047882 */ /* 0x000fe20000000000 */
[----:B------:R-:W-:-:S04]  /*c400*/  UMOV UR5, 0x3ff921fb ;  /* 0x3ff921fb00057882 */ /* 0x000fc80000000000 */
        /* <DEDUP_REMOVED lines=15> */
[----:B------:R-:W-:Y:S01]  /*c500*/  IMAD.MOV.U32 R0, RZ, RZ, R6 ;  /* 0x000000ffff007224 */ /* 0x000fe200078e0006 */
[----:B------:R-:W-:Y:S01]  /*c510*/  MOV R6, R4 ;  /* 0x0000000400067202 */ /* 0x000fe20000000f00 */
[----:B------:R-:W-:-:S07]  /*c520*/  IMAD.MOV.U32 R7, RZ, RZ, R5 ;  /* 0x000000ffff077224 */ /* 0x000fce00078e0005 */
.L_x_168:
[----:B------:R-:W-:Y:S05]  /*c530*/  BSYNC.RECONVERGENT B6 ;  /* 0x0000000000067941 */ /* 0x000fea0003800200 */
.L_x_167:
        /* <DEDUP_REMOVED lines=21> */
[----:B------:R-:W-:Y:S01]  /*c690*/  DFMA R8, R4, R8, R10 ;  /* 0x000000080408722b */ /* 0x000fe2000000000a */
[----:B------:R-:W0:Y:S01]  /*c6a0*/  MUFU.RCP64H R11, R23 ;  /* 0x00000017000b7308 */ /* 0x000e220000001800 */
[----:B------:R-:W-:-:S06]  /*c6b0*/  IMAD.MOV.U32 R10, RZ, RZ, 0x1 ;  /* 0x00000001ff0a7424 */ /* 0x000fcc00078e00ff */
[----:B---3--:R-:W-:-:S08]  /*c6c0*/  DFMA R8, R4, R8, R12 ;  /* 0x000000080408722b */ /* 0x008fd0000000000c */
[----:B------:R-:W-:-:S08]  /*c6d0*/  DFMA R8, R4, R8, R14 ;  /* 0x000000080408722b */ /* 0x000fd0000000000e */
[----:B----4-:R-:W-:-:S08]  /*c6e0*/  DFMA R8, R4, R8, R32 ;  /* 0x000000080408722b */ /* 0x010fd00000000020 */
[----:B------:R-:W-:-:S08]  /*c6f0*/  DFMA R8, R4, R8, R34 ;  /* 0x000000080408722b */ /* 0x000fd00000000022 */
[----:B------:R-:W-:Y:S02]  /*c700*/  DFMA R6, R8, R6, R6 ;  /* 0x000000060806722b */ /* 0x000fe40000000006 */
[----:B------:R-:W-:Y:S02]  /*c710*/  DFMA R4, R4, R8, 1 ;  /* 0x3ff000000404742b */ /* 0x000fe40000000008 */
[----:B0-----:R-:W-:-:S08]  /*c720*/  DFMA R8, -R22, R10, 1 ;  /* 0x3ff000001608742b */ /* 0x001fd0000000010a */
[----:B------:R-:W-:Y:S01]  /*c730*/  FSEL R6, R4, R6, !P0 ;  /* 0x0000000604067208 */ /* 0x000fe20004000000 */
[----:B------:R-:W-:Y:S01]  /*c740*/  DFMA R8, R8, R8, R8 ;  /* 0x000000080808722b */ /* 0x000fe20000000008 */
[----:B------:R-:W-:Y:S02]  /*c750*/  FSEL R7, R5, R7, !P0 ;  /* 0x0000000705077208 */ /* 0x000fe40004000000 */
[----:B------:R-:W-:-:S04]  /*c760*/  LOP3.LUT P0, RZ, R0, 0x2, RZ, 0xc0, !PT ;  /* 0x0000000200ff7812 */ /* 0x000fc8000780c0ff */
[----:B------:R-:W-:Y:S02]  /*c770*/  DADD R4, RZ, -R6 ;  /* 0x00000000ff047229 */ /* 0x000fe40000000806 */
[----:B------:R-:W-:-:S08]  /*c780*/  DFMA R8, R10, R8, R10 ;  /* 0x000000080a08722b */ /* 0x000fd0000000000a */
[----:B------:R-:W-:Y:S02]  /*c790*/  FSEL R4, R6, R4, !P0 ;  /* 0x0000000406047208 */ /* 0x000fe40004000000 */
[----:B------:R-:W-:Y:S01]  /*c7a0*/  FSEL R5, R7, R5, !P0 ;  /* 0x0000000507057208 */ /* 0x000fe20004000000 */
[----:B------:R-:W-:-:S05]  /*c7b0*/  DFMA R6, -R22, R8, 1 ;  /* 0x3ff000001606742b */ /* 0x000fca0000000108 */
[----:B------:R-:W-:-:S03]  /*c7c0*/  DMUL R4, R4, R4 ;  /* 0x0000000404047228 */ /* 0x000fc60000000000 */
[----:B------:R-:W-:-:S05]  /*c7d0*/  DFMA R6, R8, R6, R8 ;  /* 0x000000060806722b */ /* 0x000fca0000000008 */
[----:B------:R-:W-:-:S08]  /*c7e0*/  DMUL R4, R24, R4 ;  /* 0x0000000418047228 */ /* 0x000fd00000000000 */
[----:B------:R-:W-:Y:S02]  /*c7f0*/  DMUL R44, R4, R6 ;  /* 0x00000006042c7228 */ /* 0x000fe40000000000 */
[----:B------:R-:W-:-:S06]  /*c800*/  FSETP.GEU.AND P1, PT, |R5|, 6.5827683646048100446e-37, PT ;  /* 0x036000000500780b */ /* 0x000fcc0003f2e200 */
        /* <DEDUP_REMOVED lines=12> */
.L_x_170:
[----:B------:R-:W-:Y:S05]  /*c8d0*/  BSYNC.RECONVERGENT B6 ;  /* 0x0000000000067941 */ /* 0x000fea0003800200 */
.L_x_169:
[----:B------:R-:W-:Y:S01]  /*c8e0*/  DADD R4, -RZ, |R44| ;  /* 0x00000000ff047229 */ /* 0x000fe2000000052c */
[----:B------:R-:W-:Y:S01]  /*c8f0*/  MOV R20, 0xc920 ;  /* 0x0000c92000147802 */ /* 0x000fe20000000f00 */
[----:B------:R-:W-:-:S09]  /*c900*/  IMAD.MOV.U32 R21, RZ, RZ, 0x0 ;  /* 0x00000000ff157424 */ /* 0x000fd200078e00ff */
[----:B------:R-:W-:Y:S05]  /*c910*/  CALL.REL.NOINC `($_Z15integrateKernelPd13UI_Func_IndexddiS_S_dddd$__internal_accurate_pow) ;  /* 0x0000008800607944 */ /* 0x000fea0003c00000 */
[----:B------:R-:W0:Y:S01]  /*c920*/  MUFU.RCP64H R7, R23 ;  /* 0x0000001700077308 */ /* 0x000e220000001800 */
[----:B------:R-:W-:Y:S01]  /*c930*/  IMAD.MOV.U32 R6, RZ, RZ, 0x1 ;  /* 0x00000001ff067424 */ /* 0x000fe200078e00ff */
[----:B------:R-:W-:Y:S01]  /*c940*/  DSETP.NEU.AND P2, PT, R44, RZ, PT ;  /* 0x000000ff2c00722a */ /* 0x000fe20003f4d000 */
[----:B------:R-:W-:Y:S01]  /*c950*/  IMAD.MOV.U32 R10, RZ, RZ, R18 ;  /* 0x000000ffff0a7224 */ /* 0x000fe200078e0012 */
[----:B------:R-:W-:Y:S01]  /*c960*/  BSSY.RECONVERGENT B0, `(.L_x_171) ;  /* 0x000001a000007945 */ /* 0x000fe20003800200 */
[----:B------:R-:W-:Y:S01]  /*c970*/  IMAD.MOV.U32 R11, RZ, RZ, R19 ;  /* 0x000000ffff0b7224 */ /* 0x000fe200078e0013 */
[----:B------:R-:W-:Y:S01]  /*c980*/  FSETP.GEU.AND P1, PT, |R19|, 6.5827683646048100446e-37, PT ;  /* 0x036000001300780b */ /* 0x000fe20003f2e200 */
[----:B------:R-:W-:Y:S02]  /*c990*/  IMAD.MOV.U32 R38, RZ, RZ, R4 ;  /* 0x000000ffff267224 */ /* 0x000fe400078e0004 */
[----:B------:R-:W-:-:S07]  /*c9a0*/  IMAD.MOV.U32 R39, RZ, RZ, R5 ;  /* 0x000000ffff277224 */ /* 0x000fce00078e0005 */
[----:B------:R-:W-:Y:S01]  /*c9b0*/  @!P2 CS2R R38, SRZ ;  /* 0x000000000026a805 */ /* 0x000fe2000001ff00 */
[----:B0-----:R-:W-:-:S08]  /*c9c0*/  DFMA R8, -R22, R6, 1 ;  /* 0x3ff000001608742b */ /* 0x001fd00000000106 */
[----:B------:R-:W-:-:S08]  /*c9d0*/  DFMA R8, R8, R8, R8 ;  /* 0x000000080808722b */ /* 0x000fd00000000008 */
[----:B------:R-:W-:-:S08]  /*c9e0*/  DFMA R8, R6, R8, R6 ;  /* 0x000000080608722b */ /* 0x000fd00000000006 */
[----:B------:R-:W-:-:S08]  /*c9f0*/  DFMA R6, -R22, R8, 1 ;  /* 0x3ff000001606742b */ /* 0x000fd00000000108 */
[----:B------:R-:W-:Y:S02]  /*ca00*/  DFMA R12, R8, R6, R8 ;  /* 0x00000006080c722b */ /* 0x000fe40000000008 */
[----:B------:R-:W-:-:S06]  /*ca10*/  DADD R8, R44, 2 ;  /* 0x400000002c087429 */ /* 0x000fcc0000000000 */
[----:B------:R-:W-:-:S04]  /*ca20*/  DMUL R6, R12, R10 ;  /* 0x0000000a0c067228 */ /* 0x000fc80000000000 */
[----:B------:R-:W-:-:S04]  /*ca30*/  LOP3.LUT R8, R9, 0x7ff00000, RZ, 0xc0, !PT ;  /* 0x7ff0000009087812 */ /* 0x000fc800078ec0ff */
[----:B------:R-:W-:Y:S01]  /*ca40*/  DFMA R10, -R22, R6, R10 ;  /* 0x00000006160a722b */ /* 0x000fe2000000010a */
[----:B------:R-:W-:-:S07]  /*ca50*/  ISETP.NE.AND P3, PT, R8, 0x7ff00000, PT ;  /* 0x7ff000000800780c */ /* 0x000fce0003f65270 */
[----:B------:R-:W-:-:S10]  /*ca60*/  DFMA R6, R12, R10, R6 ;  /* 0x0000000a0c06722b */ /* 0x000fd40000000006 */
[----:B------:R-:W-:-:S05]  /*ca70*/  FFMA R0, RZ, R23, R7 ;  /* 0x00000017ff007223 */ /* 0x000fca0000000007 */
[----:B------:R-:W-:Y:S01]  /*ca80*/  FSETP.GT.AND P0, PT, |R0|, 1.469367938527859385e-39, PT ;  /* 0x001000000000780b */ /* 0x000fe20003f04200 */
[----:B------:R-:W-:-:S12]  /*ca90*/  @P3 BRA `(.L_x_172) ;  /* 0x0000000000183947 */ /* 0x000fd80003800000 */
[----:B------:R-:W-:-:S14]  /*caa0*/  DSETP.NAN.AND P2, PT, R44, R44, PT ;  /* 0x0000002c2c00722a */ /* 0x000fdc0003f48000 */
[----:B------:R-:W-:Y:S01]  /*cab0*/  @P2 DADD R38, R44, 2 ;  /* 0x400000002c262429 */ /* 0x000fe20000000000 */
[----:B------:R-:W-:Y:S10]  /*cac0*/  @P2 BRA `(.L_x_172) ;  /* 0x00000000000c2947 */ /* 0x000ff40003800000 */
[----:B------:R-:W-:-:S14]  /*cad0*/  DSETP.NEU.AND P2, PT, |R44|, +INF , PT ;  /* 0x7ff000002c00742a */ /* 0x000fdc0003f4d200 */
[----:B------:R-:W-:Y:S02]  /*cae0*/  @!P2 IMAD.MOV.U32 R38, RZ, RZ, 0x0 ;  /* 0x00000000ff26a424 */ /* 0x000fe400078e00ff */
[----:B------:R-:W-:-:S07]  /*caf0*/  @!P2 IMAD.MOV.U32 R39, RZ, RZ, 0x7ff00000 ;  /* 0x7ff00000ff27a424 */ /* 0x000fce00078e00ff */
.L_x_172:
[----:B------:R-:W-:Y:S05]  /*cb00*/  BSYNC.RECONVERGENT B0 ;  /* 0x0000000000007941 */ /* 0x000fea0003800200 */
.L_x_171:
[----:B------:R-:W-:Y:S04]  /*cb10*/  BSSY.RECONVERGENT B6, `(.L_x_173) ;  /* 0x000000b000067945 */ /* 0x000fe80003800200 */
[----:B------:R-:W-:Y:S05]  /*cb20*/  @P0 BRA P1, `(.L_x_174) ;  /* 0x0000000000240947 */ /* 0x000fea0000800000 */
[----:B------:R-:W-:Y:S01]  /*cb30*/  MOV R4, R18 ;  /* 0x0000001200047202 */ /* 0x000fe20000000f00 */
[----:B------:R-:W-:Y:S01]  /*cb40*/  IMAD.MOV.U32 R5, RZ, RZ, R19 ;  /* 0x000000ffff057224 */ /* 0x000fe200078e0013 */
[----:B------:R-:W-:Y:S01]  /*cb50*/  MOV R20, 0xcba0 ;  /* 0x0000cba000147802 */ /* 0x000fe20000000f00 */
[----:B------:R-:W-:Y:S02]  /*cb60*/  IMAD.MOV.U32 R6, RZ, RZ, R22 ;  /* 0x000000ffff067224 */ /* 0x000fe400078e0016 */
[----:B------:R-:W-:Y:S02]  /*cb70*/  IMAD.MOV.U32 R7, RZ, RZ, R23 ;  /* 0x000000ffff077224 */ /* 0x000fe400078e0017 */
[----:B------:R-:W-:-:S07]  /*cb80*/  IMAD.MOV.U32 R21, RZ, RZ, 0x0 ;  /* 0x00000000ff157424 */ /* 0x000fce00078e00ff */
[----:B------:R-:W-:Y:S05]  /*cb90*/  CALL.REL.NOINC `($__internal_1_$__cuda_sm20_div_rn_f64_full) ;  /* 0x0000007c00687944 */ /* 0x000fea0003c00000 */
[----:B------:R-:W-:Y:S02]  /*cba0*/  IMAD.MOV.U32 R6, RZ, RZ, R4 ;  /* 0x000000ffff067224 */ /* 0x000fe400078e0004 */
[----:B------:R-:W-:-:S07]  /*cbb0*/  IMAD.MOV.U32 R7, RZ, RZ, R5 ;  /* 0x000000ffff077224 */ /* 0x000fce00078e0005 */
.L_x_174:
[----:B------:R-:W-:Y:S05]  /*cbc0*/  BSYNC.RECONVERGENT B6 ;  /* 0x0000000000067941 */ /* 0x000fea0003800200 */
.L_x_173:
[----:B------:R-:W0:Y:S01]  /*cbd0*/  MUFU.RCP64H R5, R37 ;  /* 0x0000002500057308 */ /* 0x000e220000001800 */
[----:B------:R-:W-:Y:S01]  /*cbe0*/  IMAD.MOV.U32 R4, RZ, RZ, 0x1 ;  /* 0x00000001ff047424 */ /* 0x000fe200078e00ff */
[----:B------:R-:W-:Y:S01]  /*cbf0*/  DSETP.NEU.AND P0, PT, R44, 1, PT ;  /* 0x3ff000002c00742a */ /* 0x000fe20003f0d000 */
[----:B------:R-:W-:Y:S01]  /*cc00*/  FSETP.GEU.AND P1, PT, |R23|, 6.5827683646048100446e-37, PT ;  /* 0x036000001700780b */ /* 0x000fe20003f2e200 */
[----:B------:R-:W-:Y:S04]  /*cc10*/  BSSY.RECONVERGENT B6, `(.L_x_175) ;  /* 0x000001a000067945 */ /* 0x000fe80003800200 */
[----:B------:R-:W-:Y:S02]  /*cc20*/  FSEL R38, R38, RZ, P0 ;  /* 0x000000ff26267208 */ /* 0x000fe40000000000 */
[----:B------:R-:W-:-:S06]  /*cc30*/  FSEL R39, R39, 1.875, P0 ;  /* 0x3ff0000027277808 */ /* 0x000fcc0000000000 */
[----:B------:R-:W-:Y:S02]  /*cc40*/  DADD R38, R30, -R38 ;  /* 0x000000001e267229 */ /* 0x000fe40000000826 */
[----:B0-----:R-:W-:Y:S01]  /*cc50*/  DFMA R8, -R36, R4, 1 ;  /* 0x3ff000002408742b */ /* 0x001fe20000000104 */
[----:B------:R-:W-:Y:S02]  /*cc60*/  IMAD.MOV.U32 R30, RZ, RZ, R6 ;  /* 0x000000ffff1e7224 */ /* 0x000fe400078e0006 */
[----:B------:R-:W-:-:S05]  /*cc70*/  IMAD.MOV.U32 R31, RZ, RZ, R7 ;  /* 0x000000ffff1f7224 */ /* 0x000fca00078e0007 */
        /* <DEDUP_REMOVED lines=13> */
[----:B------:R-:W-:Y:S02]  /*cd50*/  IMAD.MOV.U32 R4, RZ, RZ, R22 ;  /* 0x000000ffff047224 */ /* 0x000fe400078e0016 */
[----:B------:R-:W-:Y:S02]  /*cd60*/  IMAD.MOV.U32 R5, RZ, RZ, R23 ;  /* 0x000000ffff057224 */ /* 0x000fe400078e0017 */
[----:B------:R-:W-:-:S07]  /*cd70*/  IMAD.MOV.U32 R21, RZ, RZ, 0x0 ;  /* 0x00000000ff157424 */ /* 0x000fce00078e00ff */
[----:B------:R-:W-:Y:S05]  /*cd80*/  CALL.REL.NOINC `($__internal_1_$__cuda_sm20_div_rn_f64_full) ;  /* 0x0000007800ec7944 */ /* 0x000fea0003c00000 */
[----:B------:R-:W-:Y:S02]  /*cd90*/  IMAD.MOV.U32 R24, RZ, RZ, R4 ;  /* 0x000000ffff187224 */ /* 0x000fe400078e0004 */
[----:B------:R-:W-:-:S07]  /*cda0*/  IMAD.MOV.U32 R25, RZ, RZ, R5 ;  /* 0x000000ffff197224 */ /* 0x000fce00078e0005 */
.L_x_176:
[----:B------:R-:W-:Y:S05]  /*cdb0*/  BSYNC.RECONVERGENT B6 ;  /* 0x0000000000067941 */ /* 0x000fea0003800200 */
.L_x_175:
[----:B------:R-:W-:-:S14]  /*cdc0*/  DSETP.GT.AND P0, PT, |R24|, 100, PT ;  /* 0x405900001800742a */ /* 0x000fdc0003f04200 */
[----:B------:R-:W-:Y:S05]  /*cdd0*/  @!P0 BRA `(.L_x_177) ;  /* 0x0000000000508947 */ /* 0x000fea0003800000 */
[----:B------:R-:W0:Y:S01]  /*cde0*/  MUFU.RCP64H R5, R23 ;  /* 0x0000001700057308 */ /* 0x000e220000001800 */
[----:B------:R-:W-:Y:S01]  /*cdf0*/  VIADD R4, R23, 0x300402 ;  /* 0x0030040217047836 */ /* 0x000fe20000000000 */
[----:B------:R-:W-:Y:S04]  /*ce00*/  BSSY.RECONVERGENT B6, `(.L_x_178) ;  /* 0x000000f000067945 */ /* 0x000fe80003800200 */
        /* <DEDUP_REMOVED lines=14> */
.L_x_179:
[----:B------:R-:W-:Y:S05]  /*cef0*/  BSYNC.RECONVERGENT B6 ;  /* 0x0000000000067941 */ /* 0x000fea0003800200 */
.L_x_178:
[----:B------:R-:W-:Y:S01]  /*cf00*/  DADD R18, -RZ, -R4 ;  /* 0x00000000ff127229 */ /* 0x000fe20000000904 */
[----:B------:R-:W-:Y:S10]  /*cf10*/  BRA `(.L_x_157) ;  /* 0x0000005000407947 */ /* 0x000ff40003800000 */
.L_x_177:
[----:B------:R-:W-:Y:S01]  /*cf20*/  UMOV UR4, 0xe826d695 ;  /* 0xe826d69500047882 */ /* 0x000fe20000000000 */
[----:B------:R-:W-:Y:S01]  /*cf30*/  UMOV UR5, 0x3e112e0b ;  /* 0x3e112e0b00057882 */ /* 0x000fe20000000000 */
[----:B------:R-:W-:Y:S01]  /*cf40*/  CS2R R18, SRZ ;  /* 0x0000000000127805 */ /* 0x000fe2000001ff00 */
[----:B------:R-:W-:-:S14]  /*cf50*/  DSETP.GEU.AND P0, PT, |R24|, UR4, PT ;  /* 0x0000000418007e2a */ /* 0x000fdc000bf0e200 */
[----:B------:R-:W-:Y:S05]  /*cf60*/  @!P0 BRA `(.L_x_157) ;  /* 0x00000050002c8947 */ /* 0x000fea0003800000 */
[----:B------:R-:W-:Y:S01]  /*cf70*/  LOP3.LUT R5, R25, 0x7fffffff, RZ, 0xc0, !PT ;  /* 0x7fffffff19057812 */ /* 0x000fe200078ec0ff */
[----:B------:R-:W-:Y:S01]  /*cf80*/  BSSY.RECONVERGENT B0, `(.L_x_180) ;  /* 0x000003a000007945 */ /* 0x000fe20003800200 */
[----:B------:R-:W-:Y:S02]  /*cf90*/  IMAD.MOV.U32 R44, RZ, RZ, R24 ;  /* 0x000000ffff2c7224 */ /* 0x000fe400078e0018 */
[----:B------:R-:W-:Y:S01]  /*cfa0*/  ISETP.GT.U32.AND P0, PT, R5, 0x408633ce, PT ;  /* 0x408633ce0500780c */ /* 0x000fe20003f04070 */
[----:B------:R-:W-:-:S12]  /*cfb0*/  IMAD.MOV.U32 R45, RZ, RZ, R5 ;  /* 0x000000ffff2d7224 */ /* 0x000fd800078e0005 */
[----:B------:R-:W-:Y:S05]  /*cfc0*/  @P0 BRA `(.L_x_181) ;  /* 0x0000000000c80947 */ /* 0x000fea0003800000 */
[----:B------:R-:W-:Y:S01]  /*cfd0*/  IMAD.MOV.U32 R6, RZ, RZ, 0x652b82fe ;  /* 0x652b82feff067424 */ /* 0x000fe200078e00ff */
[----:B------:R-:W-:Y:S01]  /*cfe0*/  UMOV UR4, 0xfefa39ef ;  /* 0xfefa39ef00047882 */ /* 0x000fe20000000000 */
[----:B------:R-:W-:Y:S01]  /*cff0*/  IMAD.MOV.U32 R7, RZ, RZ, 0x3ff71547 ;  /* 0x3ff71547ff077424 */ /* 0x000fe200078e00ff */
[----:B------:R-:W-:-:S05]  /*d000*/  UMOV UR5, 0x3fe62e42 ;  /* 0x3fe62e4200057882 */ /* 0x000fca0000000000 */
[----:B------:R-:W-:-:S08]  /*d010*/  DFMA R6, R44, R6, 6.75539944105574400000e+15 ;  /* 0x433800002c06742b */ /* 0x000fd00000000006 */
[----:B------:R-:W-:-:S08]  /*d020*/  DADD R8, R6, -6.75539944105574400000e+15 ;  /* 0xc338000006087429 */ /* 0x000fd00000000000 */
[----:B------:R-:W-:Y:S01]  /*d030*/  DFMA R10, R8, -UR4, R44 ;  /* 0x80000004080a7c2b */ /* 0x000fe2000800002c */
[----:B------:R-:W-:Y:S01]  /*d040*/  UMOV UR4, 0x3b39803f ;  /* 0x3b39803f00047882 */ /* 0x000fe20000000000 */
[----:B------:R-:W-:-:S06]  /*d050*/  UMOV UR5, 0x3c7abc9e ;  /* 0x3c7abc9e00057882 */ /* 0x000fcc0000000000 */
[----:B------:R-:W-:Y:S01]  /*d060*/  DFMA R10, R8, -UR4, R10 ;  /* 0x80000004080a7c2b */ /* 0x000fe2000800000a */
[----:B------:R-:W-:Y:S01]  /*d070*/  UMOV UR4, 0x69ce2bdf ;  /* 0x69ce2bdf00047882 */ /* 0x000fe20000000000 */
[----:B------:R-:W-:Y:S01]  /*d080*/  IMAD.MOV.U32 R8, RZ, RZ, -0x35dec16 ;  /* 0xfca213eaff087424 */ /* 0x000fe200078e00ff */
[----:B------:R-:W-:Y:S01]  /*d090*/  UMOV UR5, 0x3e5ade15 ;  /* 0x3e5ade1500057882 */ /* 0x000fe20000000000 */
[----:B------:R-:W-:-:S06]  /*d0a0*/  IMAD.MOV.U32 R9, RZ, RZ, 0x3e928af3 ;  /* 0x3e928af3ff097424 */ /* 0x000fcc00078e00ff */
[----:B------:R-:W-:Y:S01]  /*d0b0*/  DFMA R8, R10, UR4, R8 ;  /* 0x000000040a087c2b */ /* 0x000fe20008000008 */
        /* <DEDUP_REMOVED lines=24> */
[----:B------:R-:W-:-:S08]  /*d240*/  DFMA R8, R10, R8, 1 ;  /* 0x3ff000000a08742b */ /* 0x000fd00000000008 */
[----:B------:R-:W-:-:S10]  /*d250*/  DFMA R8, R10, R8, 1 ;  /* 0x3ff000000a08742b */ /* 0x000fd40000000008 */
[----:B------:R-:W-:-:S04]  /*d260*/  IMAD R6, R6, 0x100000, R9 ;  /* 0x0010000006067824 */ /* 0x000fc800078e0209 */
[----:B------:R-:W-:Y:S02]  /*d270*/  VIADD R9, R6, 0xffe00000 ;  /* 0xffe0000006097836 */ /* 0x000fe40000000000 */
[----:B------:R-:W-:Y:S02]  /*d280*/  IMAD.MOV.U32 R6, RZ, RZ, RZ ;  /* 0x000000ffff067224 */ /* 0x000fe400078e00ff */
[----:B------:R-:W0:Y:S04]  /*d290*/  MUFU.RCP64H R7, R9 ;  /* 0x0000000900077308 */ /* 0x000e280000001800 */
[----:B0-----:R-:W-:-:S08]  /*d2a0*/  DFMA R10, -R8, R6, 1 ;  /* 0x3ff00000080a742b */ /* 0x001fd00000000106 */
[----:B------:R-:W-:-:S08]  /*d2b0*/  DFMA R10, R10, R10, R10 ;  /* 0x0000000a0a0a722b */ /* 0x000fd0000000000a */
[----:B------:R-:W-:-:S08]  /*d2c0*/  DFMA R10, R6, R10, R6 ;  /* 0x0000000a060a722b */ /* 0x000fd00000000006 */
[----:B------:R-:W-:Y:S01]  /*d2d0*/  DFMA R10, R10, 0.0625, R8 ;  /* 0x3fb000000a0a782b */ /* 0x000fe20000000008 */
[----:B------:R-:W-:Y:S10]  /*d2e0*/  BRA `(.L_x_182) ;  /* 0x00000000000c7947 */ /* 0x000ff40003800000 */
.L_x_181:
[----:B------:R-:W-:-:S06]  /*d2f0*/  DSETP.GTU.AND P0, PT, R24, +INF , PT ;  /* 0x7ff000001800742a */ /* 0x000fcc0003f0c000 */
[----:B------:R-:W-:Y:S02]  /*d300*/  FSEL R10, R24, RZ, P0 ;  /* 0x000000ff180a7208 */ /* 0x000fe40000000000 */
[----:B------:R-:W-:-:S07]  /*d310*/  FSEL R11, R25, +QNAN , P0 ;  /* 0x7ff00000190b7808 */ /* 0x000fce0000000000 */
.L_x_182:
[----:B------:R-:W-:Y:S05]  /*d320*/  BSYNC.RECONVERGENT B0 ;  /* 0x0000000000007941 */ /* 0x000fea0003800200 */
.L_x_180:
[----:B------:R-:W-:Y:S01]  /*d330*/  ISETP.GT.U32.AND P0, PT, R5, 0x3fefffff, PT ;  /* 0x3fefffff0500780c */ /* 0x000fe20003f04070 */
[----:B------:R-:W-:Y:S01]  /*d340*/  DADD R18, R10, R10 ;  /* 0x000000000a127229 */ /* 0x000fe2000000000a */
[----:B------:R-:W-:Y:S07]  /*d350*/  BSSY.RECONVERGENT B7, `(.L_x_183) ;  /* 0x0000076000077945 */ /* 0x000fee0003800200 */
[----:B------:R-:W-:-:S04]  /*d360*/  DFMA R46, R36, R18, R36 ;  /* 0x00000012242e722b */ /* 0x000fc80000000024 */
[----:B------:R-:W-:Y:S07]  /*d370*/  @P0 BRA `(.L_x_184) ;  /* 0x0000000000600947 */ /* 0x000fee0003800000 */
[----:B------:R-:W-:Y:S01]  /*d380*/  DMUL R4, R44, R44 ;  /* 0x0000002c2c047228 */ /* 0x000fe20000000000 */
[----:B------:R-:W-:Y:S01]  /*d390*/  IMAD.MOV.U32 R6, RZ, RZ, 0x61d87def ;  /* 0x61d87defff067424 */ /* 0x000fe200078e00ff */
[----:B------:R-:W-:Y:S01]  /*d3a0*/  UMOV UR4, 0xab274c53 ;  /* 0xab274c5300047882 */ /* 0x000fe20000000000 */
[----:B------:R-:W-:Y:S01]  /*d3b0*/  IMAD.MOV.U32 R7, RZ, RZ, 0x3de611a5 ;  /* 0x3de611a5ff077424 */ /* 0x000fe200078e00ff */
[----:B------:R-:W-:-:S05]  /*d3c0*/  UMOV UR5, 0x3d6b4c75 ;  /* 0x3d6b4c7500057882 */ /* 0x000fca0000000000 */
        /* <DEDUP_REMOVED lines=18> */
[----:B------:R-:W-:Y:S10]  /*d4f0*/  BRA `(.L_x_185) ;  /* 0x00000004006c7947 */ /* 0x000ff40003800000 */
.L_x_184:
[----:B------:R-:W-:Y:S01]  /*d500*/  IMAD.MOV.U32 R8, RZ, RZ, 0x652b82fe ;  /* 0x652b82feff087424 */ /* 0x000fe200078e00ff */
[----:B------:R-:W-:Y:S01]  /*d510*/  UMOV UR4, 0xfefa39ef ;  /* 0xfefa39ef00047882 */ /* 0x000fe20000000000 */
[----:B------:R-:W-:Y:S01]  /*d520*/  IMAD.MOV.U32 R9, RZ, RZ, 0x3ff71547 ;  /* 0x3ff71547ff097424 */ /* 0x000fe200078e00ff */
[----:B------:R-:W-:Y:S01]  /*d530*/  UMOV UR5, 0x3fe62e42 ;  /* 0x3fe62e4200057882 */ /* 0x000fe20000000000 */
[----:B------:R-:W-:Y:S01]  /*d540*/  IMAD.SHL.U32 R0, R5, 0x2, RZ ;  /* 0x0000000205007824 */ /* 0x000fe200078e00ff */
[----:B------:R-:W-:Y:S03]  /*d550*/  BSSY.RECONVERGENT B6, `(.L_x_186) ;  /* 0x000004f000067945 */ /* 0x000fe60003800200 */
[----:B------:R-:W-:Y:S01]  /*d560*/  DFMA R8, R44, R8, 6.75539944105574400000e+15 ;  /* 0x433800002c08742b */ /* 0x000fe20000000008 */
[C---:B------:R-:W-:Y:S02]  /*d570*/  ISETP.GE.U32.AND P0, PT, R0.reuse, 0x7fb3e647, PT ;  /* 0x7fb3e6470000780c */ /* 0x040fe40003f06070 */
[----:B------:R-:W-:-:S05]  /*d580*/  ISETP.NE.AND P1, PT, R0, RZ, PT ;  /* 0x000000ff0000720c */ /* 0x000fca0003f25270 */
[----:B------:R-:W-:Y:S02]  /*d590*/  DADD R6, R8, -6.75539944105574400000e+15 ;  /* 0xc338000008067429 */ /* 0x000fe40000000000 */
[----:B------:R-:W-:-:S05]  /*d5a0*/  VIADD R8, R8, 0xffffffff ;  /* 0xffffffff08087836 */ /* 0x000fca0000000000 */
[----:B------:R-:W-:Y:S01]  /*d5b0*/  SEL R8, R8, RZ, P0 ;  /* 0x000000ff08087207 */ /* 0x000fe20000000000 */
        /* <DEDUP_REMOVED lines=8> */
[----:B------:R-:W-:Y:S02]  /*d640*/  FSEL R6, R24, R6, !P0 ;  /* 0x0000000618067208 */ /* 0x000fe40004000000 */
[----:B------:R-:W-:Y:S02]  /*d650*/  FSEL R7, R5, R7, !P0 ;  /* 0x0000000705077208 */ /* 0x000fe40004000000 */
[C---:B------:R-:W-:Y:S02]  /*d660*/  ISETP.NE.AND P0, PT, R8.reuse, 0x400, PT ;  /* 0x000004000800780c */ /* 0x040fe40003f05270 */
[----:B------:R-:W-:Y:S02]  /*d670*/  LEA R8, R8, 0x3ff00000, 0x14 ;  /* 0x3ff0000008087811 */ /* 0x000fe400078ea0ff */
[----:B------:R-:W-:Y:S01]  /*d680*/  DFMA R10, R6, UR4, R10 ;  /* 0x00000004060a7c2b */ /* 0x000fe2000800000a */
[----:B------:R-:W-:Y:S01]  /*d690*/  UMOV UR4, 0x92ba033d ;  /* 0x92ba033d00047882 */ /* 0x000fe20000000000 */
[----:B------:R-:W-:Y:S01]  /*d6a0*/  UMOV UR5, 0x3e927e50 ;  /* 0x3e927e5000057882 */ /* 0x000fe20000000000 */
[----:B------:R-:W-:Y:S01]  /*d6b0*/  SEL R9, R8, 0x7fe00000, P0 ;  /* 0x7fe0000008097807 */ /* 0x000fe20000000000 */
[----:B------:R-:W-:-:S04]  /*d6c0*/  IMAD.MOV.U32 R8, RZ, RZ, RZ ;  /* 0x000000ffff087224 */ /* 0x000fc800078e00ff */
[----:B------:R-:W-:Y:S01]  /*d6d0*/  DFMA R10, R6, R10, UR4 ;  /* 0x00000004060a7e2b */ /* 0x000fe2000800000a */
[----:B------:R-:W-:Y:S01]  /*d6e0*/  UMOV UR4, 0x6c5f9da1 ;  /* 0x6c5f9da100047882 */ /* 0x000fe20000000000 */
[----:B------:R-:W-:Y:S01]  /*d6f0*/  UMOV UR5, 0x3ec71dde ;  /* 0x3ec71dde00057882 */ /* 0x000fe20000000000 */
[----:B------:R-:W-:-:S05]  /*d700*/  DADD R12, R8, -0.5 ;  /* 0xbfe00000080c7429 */ /* 0x000fca0000000000 */
        /* <DEDUP_REMOVED lines=19> */
[----:B------:R-:W-:-:S08]  /*d840*/  DFMA R10, R6, R10, 0.5 ;  /* 0x3fe00000060a742b */ /* 0x000fd0000000000a */
[----:B------:R-:W-:-:S08]  /*d850*/  DMUL R10, R6, R10 ;  /* 0x0000000a060a7228 */ /* 0x000fd00000000000 */
[----:B------:R-:W-:-:S08]  /*d860*/  DFMA R10, R6, R10, R6 ;  /* 0x0000000a060a722b */ /* 0x000fd00000000006 */
[----:B------:R-:W-:Y:S01]  /*d870*/  DFMA R10, R10, R8, R12 ;  /* 0x000000080a0a722b */ /* 0x000fe2000000000c */
[----:B------:R-:W-:Y:S01]  /*d880*/  MOV R8, 0x0 ;  /* 0x0000000000087802 */ /* 0x000fe20000000f00 */
[----:B------:R-:W-:-:S06]  /*d890*/  IMAD.MOV.U32 R9, RZ, RZ, 0x3ff00000 ;  /* 0x3ff00000ff097424 */ /* 0x000fcc00078e00ff */
[----:B------:R-:W-:-:S10]  /*d8a0*/  DADD R6, R10, R10 ;  /* 0x000000000a067229 */ /* 0x000fd4000000000a */
[----:B------:R-:W-:Y:S02]  /*d8b0*/  FSEL R37, R6, R10, !P0 ;  /* 0x0000000a06257208 */ /* 0x000fe40004000000 */
[----:B------:R-:W-:Y:S02]  /*d8c0*/  @P1 FSEL R5, R7, R11, !P0 ;  /* 0x0000000b07051208 */ /* 0x000fe40004000000 */
[----:B------:R-:W-:Y:S02]  /*d8d0*/  FSEL R36, R24, R37, !P1 ;  /* 0x0000002518247208 */ /* 0x000fe40004800000 */
[----:B------:R-:W-:Y:S01]  /*d8e0*/  FSETP.GEU.AND P1, PT, |R5|, 6.5827683646048100446e-37, PT ;  /* 0x036000000500780b */ /* 0x000fe20003f2e200 */
[----:B------:R-:W-:-:S06]  /*d8f0*/  IMAD.MOV.U32 R37, RZ, RZ, R5 ;  /* 0x000000ffff257224 */ /* 0x000fcc00078e0005 */
[----:B------:R-:W-:Y:S01]  /*d900*/  DFMA R6, R36, 2, R8 ;  /* 0x400000002406782b */ /* 0x000fe20000000008 */
[----:B------:R-:W-:-:S05]  /*d910*/  IMAD.MOV.U32 R8, RZ, RZ, 0x1 ;  /* 0x00000001ff087424 */ /* 0x000fca00078e00ff */
        /* <DEDUP_REMOVED lines=14> */
[----:B------:R-:W-:-:S07]  /*da00*/  IMAD.MOV.U32 R21, RZ, RZ, 0x0 ;  /* 0x00000000ff157424 */ /* 0x000fce00078e00ff */
[----:B------:R-:W-:Y:S05]  /*da10*/  CALL.REL.NOINC `($__internal_1_$__cuda_sm20_div_rn_f64_full) ;  /* 0x0000006c00c87944 */ /* 0x000fea0003c00000 */
[----:B------:R-:W-:Y:S02]  /*da20*/  IMAD.MOV.U32 R8, RZ, RZ, R4 ;  /* 0x000000ffff087224 */ /* 0x000fe400078e0004 */
[----:B------:R-:W-:-:S07]  /*da30*/  IMAD.MOV.U32 R9, RZ, RZ, R5 ;  /* 0x000000ffff097224 */ /* 0x000fce00078e0005 */
.L_x_187:
[----:B------:R-:W-:Y:S05]  /*da40*/  BSYNC.RECONVERGENT B6 ;  /* 0x0000000000067941 */ /* 0x000fea0003800200 */
.L_x_186:
[----:B------:R-:W-:Y:S01]  /*da50*/  DADD R8, R36, R8 ;  /* 0x0000000024087229 */ /* 0x000fe20000000008 */
[----:B------:R-:W-:Y:S01]  /*da60*/  UMOV UR4, 0x8fb9f87e ;  /* 0x8fb9f87e00047882 */ /* 0x000fe20000000000 */
[----:B------:R-:W-:Y:S02]  /*da70*/  UMOV UR5, 0x408633ce ;  /* 0x408633ce00057882 */ /* 0x000fe40000000000 */
[----:B------:R-:W-:-:S06]  /*da80*/  DSETP.GE.AND P0, PT, R44, UR4, PT ;  /* 0x000000042c007e2a */ /* 0x000fcc000bf06000 */
[----:B------:R-:W-:Y:S02]  /*da90*/  FSEL R4, R8, RZ, !P0 ;  /* 0x000000ff08047208 */ /* 0x000fe40004000000 */
[----:B------:R-:W-:-:S07]  /*daa0*/  FSEL R5, R9, +QNAN , !P0 ;  /* 0x7ff0000009057808 */ /* 0x000fce0004000000 */
.L_x_185:
[----:B------:R-:W-:Y:S05]  /*dab0*/  BSYNC.RECONVERGENT B7 ;  /* 0x0000000000077941 */ /* 0x000fea0003800200 */
.L_x_183:
[----:B------:R-:W-:Y:S01]  /*dac0*/  DFMA R6, R22, R18, R22 ;  /* 0x000000121606722b */ /* 0x000fe20000000016 */
[----:B------:R-:W-:Y:S01]  /*dad0*/  IMAD.MOV.U32 R8, RZ, RZ, 0x1 ;  /* 0x00000001ff087424 */ /* 0x000fe200078e00ff */
[----:B------:R-:W-:Y:S01]  /*dae0*/  LOP3.LUT R25, R5, 0x80000000, R25, 0xb8, !PT ;  /* 0x8000000005197812 */ /* 0x000fe200078eb819 */
[----:B------:R-:W-:Y:S01]  /*daf0*/  IMAD.MOV.U32 R24, RZ, RZ, R4 ;  /* 0x000000ffff187224 */ /* 0x000fe200078e0004 */
[----:B------:R-:W-:Y:S02]  /*db00*/  BSSY.RECONVERGENT B6, `(.L_x_188) ;  /* 0x0000014000067945 */ /* 0x000fe40003800200 */
[----:B------:R-:W0:Y:S01]  /*db10*/  MUFU.RCP64H R9, R7 ;  /* 0x0000000700097308 */ /* 0x000e220000001800 */
[----:B------:R-:W-:Y:S01]  /*db20*/  FSETP.GEU.AND P1, PT, |R25|, 6.5827683646048100446e-37, PT ;  /* 0x036000001900780b */ /* 0x000fe20003f2e200 */
        /* <DEDUP_REMOVED lines=17> */
.L_x_189:
[----:B------:R-:W-:Y:S05]  /*dc40*/  BSYNC.RECONVERGENT B6 ;  /* 0x0000000000067941 */ /* 0x000fea0003800200 */
.L_x_188:
        /* <DEDUP_REMOVED lines=17> */
.L_x_191:
[----:B------:R-:W-:Y:S05]  /*dd60*/  BSYNC.RECONVERGENT B6 ;  /* 0x0000000000067941 */ /* 0x000fea0003800200 */
.L_x_190:
[----:B------:R-:W-:Y:S01]  /*dd70*/  DADD R18, R4, -R18 ;  /* 0x0000000004127229 */ /* 0x000fe20000000812 */
[----:B------:R-:W-:Y:S10]  /*dd80*/  BRA `(.L_x_157) ;  /* 0x0000004000a47947 */ /* 0x000ff40003800000 */
.L_x_153:
[----:B------:R-:W-:-:S14]  /*dd90*/  DSETP.GEU.AND P0, PT, |R22|, R6, PT ;  /* 0x000000061600722a */ /* 0x000fdc0003f0e200 */
[----:B------:R-:W-:Y:S05]  /*dda0*/  @P0 BRA `(.L_x_192) ;  /* 0x0000000800580947 */ /* 0x000fea0003800000 */
        /* <DEDUP_REMOVED lines=21> */
.L_x_194:
[----:B------:R-:W-:Y:S05]  /*df00*/  BSYNC.RECONVERGENT B6 ;  /* 0x0000000000067941 */ /* 0x000fea0003800200 */
.L_x_193:
        /* <DEDUP_REMOVED lines=64> */
.L_x_196:
        /* <DEDUP_REMOVED lines=35> */
.L_x_197:
[----:B------:R-:W-:Y:S05]  /*e540*/  BSYNC.RECONVERGENT B0 ;  /* 0x0000000000007941 */ /* 0x000fea0003800200 */
.L_x_195:
[----:B------:R-:W0:Y:S01]  /*e550*/  MUFU.RCP64H R7, R39 ;  /* 0x0000002700077308 */ /* 0x000e220000001800 */
[----:B------:R-:W-:Y:S01]  /*e560*/  IMAD.MOV.U32 R6, RZ, RZ, 0x1 ;  /* 0x00000001ff067424 */ /* 0x000fe200078e00ff */
[----:B------:R-:W-:Y:S01]  /*e570*/  FSETP.GEU.AND P1, PT, |R5|, 6.5827683646048100446e-37, PT ;  /* 0x036000000500780b */ /* 0x000fe20003f2e200 */
[----:B------:R-:W-:Y:S04]  /*e580*/  BSSY.RECONVERGENT B6, `(.L_x_198) ;  /* 0x0000015000067945 */ /* 0x000fe80003800200 */
        /* <DEDUP_REMOVED lines=20> */
.L_x_199:
[----:B------:R-:W-:Y:S05]  /*e6d0*/  BSYNC.RECONVERGENT B6 ;  /* 0x0000000000067941 */ /* 0x000fea0003800200 */
.L_x_198:
[----:B------:R-:W-:Y:S02]  /*e6e0*/  CS2R R18, SRZ ;  /* 0x0000000000127805 */ /* 0x000fe4000001ff00 */
[----:B------:R-:W-:Y:S01]  /*e6f0*/  CS2R R38, SRZ ;  /* 0x0000000000267805 */ /* 0x000fe2000001ff00 */
[----:B------:R-:W-:Y:S06]  /*e700*/  BRA `(.L_x_157) ;  /* 0x0000003800447947 */ /* 0x000fec0003800000 */
.L_x_192:
[----:B------:R-:W-:Y:S01]  /*e710*/  DADD R30, R38, R22 ;  /* 0x00000000261e7229 */ /* 0x000fe20000000016 */
[----:B------:R-:W-:Y:S07]  /*e720*/  BSSY.RELIABLE B7, `(.L_x_200) ;  /* 0x0000007000077945 */ /* 0x000fee0003800100 */
[----:B------:R-:W-:-:S14]  /*e730*/  DSETP.GEU.AND P0, PT, |R30|, R6, PT ;  /* 0x000000061e00722a */ /* 0x000fdc0003f0e200 */
[----:B------:R-:W-:Y:S05]  /*e740*/  @!P0 BRA `(.L_x_201) ;  /* 0x0000000000108947 */ /* 0x000fea0003800000 */
[----:B------:R-:W-:-:S08]  /*e750*/  DADD R18, R38, -R22 ;  /* 0x0000000026127229 */ /* 0x000fd00000000816 */
[----:B------:R-:W-:-:S14]  /*e760*/  DSETP.GEU.AND P0, PT, |R18|, R6, PT ;  /* 0x000000061200722a */ /* 0x000fdc0003f0e200 */
[----:B------:R-:W-:Y:S05]  /*e770*/  @P0 BREAK.RELIABLE B7 ;  /* 0x0000000000070942 */ /* 0x000fea0003800100 */
[----:B------:R-:W-:Y:S05]  /*e780*/  @P0 BRA `(.L_x_202) ;  /* 0x0000001800140947 */ /* 0x000fea0003800000 */
.L_x_201:
[----:B------:R-:W-:Y:S05]  /*e790*/  BSYNC.RELIABLE B7 ;  /* 0x0000000000077941 */ /* 0x000fea0003800100 */
.L_x_200:
        /* <DEDUP_REMOVED lines=22> */
.L_x_204:
[----:B------:R-:W-:Y:S05]  /*e900*/  BSYNC.RECONVERGENT B6 ;  /* 0x0000000000067941 */ /* 0x000fea0003800200 */
.L_x_203:
        /* <DEDUP_REMOVED lines=64> */
.L_x_206:
        /* <DEDUP_REMOVED lines=35> */
.L_x_207:
[----:B------:R-:W-:Y:S05]  /*ef40*/  BSYNC.RECONVERGENT B0 ;  /* 0x0000000000007941 */ /* 0x000fea0003800200 */
.L_x_205:
[----:B------:R-:W-:Y:S01]  /*ef50*/  DMUL R6, R36, 4 ;  /* 0x4010000024067828 */ /* 0x000fe20000000000 */
[----:B------:R-:W-:Y:S01]  /*ef60*/  IMAD.MOV.U32 R4, RZ, RZ, 0x1 ;  /* 0x00000001ff047424 */ /* 0x000fe200078e00ff */
[----:B------:R-:W-:Y:S01]  /*ef70*/  DSETP.NEU.AND P2, PT, |R26|, +INF , PT ;  /* 0x7ff000001a00742a */ /* 0x000fe20003f4d200 */
[----:B------:R-:W-:Y:S05]  /*ef80*/  BSSY.RECONVERGENT B6, `(.L_x_208) ;  /* 0x0000016000067945 */ /* 0x000fea0003800200 */
[----:B------:R-:W-:Y:S01]  /*ef90*/  DMUL R6, R22, R6 ;  /* 0x0000000616067228 */ /* 0x000fe20000000000 */
[----:B------:R-:W-:-:S05]  /*efa0*/  P2R R18, PR, RZ, 0x4 ;  /* 0x00000004ff127803 */ /* 0x000fca0000000000 */
[----:B------:R-:W0:Y:S02]  /*efb0*/  MUFU.RCP64H R5, R7 ;  /* 0x0000000700057308 */ /* 0x000e240000001800 */
[----:B0-----:R-:W-:-:S08]  /*efc0*/  DFMA R8, -R6, R4, 1 ;  /* 0x3ff000000608742b */ /* 0x001fd00000000104 */
[----:B------:R-:W-:-:S08]  /*efd0*/  DFMA R8, R8, R8, R8 ;  /* 0x000000080808722b */ /* 0x000fd00000000008 */
[----:B------:R-:W-:Y:S02]  /*efe0*/  DFMA R4, R4, R8, R4 ;  /* 0x000000080404722b */ /* 0x000fe40000000004 */
[----:B------:R-:W-:-:S06]  /*eff0*/  DFMA R8, R36, R44, R22 ;  /* 0x0000002c2408722b */ /* 0x000fcc0000000016 */
[----:B------:R-:W-:-:S04]  /*f000*/  DFMA R10, -R6, R4, 1 ;  /* 0x3ff00000060a742b */ /* 0x000fc80000000104 */
[----:B------:R-:W-:-:S04]  /*f010*/  FSETP.GEU.AND P1, PT, |R9|, 6.5827683646048100446e-37, PT ;  /* 0x036000000900780b */ /* 0x000fc80003f2e200 */
        /* <DEDUP_REMOVED lines=12> */
.L_x_209:
[----:B------:R-:W-:Y:S05]  /*f0e0*/  BSYNC.RECONVERGENT B6 ;  /* 0x0000000000067941 */ /* 0x000fea0003800200 */
.L_x_208:
[----:B------:R-:W0:Y:S01]  /*f0f0*/  MUFU.RCP64H R7, R23 ;  /* 0x0000001700077308 */ /* 0x000e220000001800 */
[----:B------:R-:W-:Y:S01]  /*f100*/  IMAD.MOV.U32 R6, RZ, RZ, 0x1 ;  /* 0x00000001ff067424 */ /* 0x000fe200078e00ff */
[----:B------:R-:W-:Y:S01]  /*f110*/  FSETP.GEU.AND P1, PT, |R45|, 6.5827683646048100446e-37, PT ;  /* 0x036000002d00780b */ /* 0x000fe20003f2e200 */
[----:B------:R-:W-:Y:S01]  /*f120*/  BSSY.RECONVERGENT B6, `(.L_x_210) ;  /* 0x0000017000067945 */ /* 0x000fe20003800200 */
[----:B------:R-:W-:Y:S02]  /*f130*/  IMAD.MOV.U32 R30, RZ, RZ, R4 ;  /* 0x000000ffff1e7224 */ /* 0x000fe400078e0004 */
[----:B------:R-:W-:Y:S01]  /*f140*/  IMAD.MOV.U32 R31, RZ, RZ, R5 ;  /* 0x000000ffff1f7224 */ /* 0x000fe200078e0005 */
        /* <DEDUP_REMOVED lines=20> */
.L_x_211:
[----:B------:R-:W-:Y:S05]  /*f290*/  BSYNC.RECONVERGENT B6 ;  /* 0x0000000000067941 */ /* 0x000fea0003800200 */
.L_x_210:
        /* <DEDUP_REMOVED lines=17> */
.L_x_213:
[----:B------:R-:W-:Y:S05]  /*f3b0*/  BSYNC.RECONVERGENT B6 ;  /* 0x0000000000067941 */ /* 0x000fea0003800200 */
.L_x_212:
[----:B------:R-:W-:Y:S01]  /*f3c0*/  ISETP.NE.AND P0, PT, R18, RZ, PT ;  /* 0x000000ff1200720c */ /* 0x000fe20003f05270 */
[----:B------:R-:W-:Y:S01]  /*f3d0*/  DADD R18, -R4, R38 ;  /* 0x0000000004127229 */ /* 0x000fe20000000126 */
[----:B------:R-:W-:Y:S11]  /*f3e0*/  BSSY.RECONVERGENT B6, `(.L_x_214) ;  /* 0x0000019000067945 */ /* 0x000ff60003800200 */
        /* <DEDUP_REMOVED lines=24> */
.L_x_215:
[----:B------:R-:W-:Y:S05]  /*f570*/  BSYNC.RECONVERGENT B6 ;  /* 0x0000000000067941 */ /* 0x000fea0003800200 */
.L_x_214:
        /* <DEDUP_REMOVED lines=15> */
[----:B------:R-:W-:Y:S02]  /*f670*/  MOV R20, 0xf7d0 ;  /* 0x0000f7d000147802 */ /* 0x000fe40000000f00 */
[----:B------:R-:W-:Y:S01]  /*f680*/  ISETP.NE.U32.AND P0, PT, R0, 0x1, PT ;  /* 0x000000010000780c */ /* 0x000fe20003f05070 */
[----:B------:R-:W-:Y:S01]  /*f690*/  IMAD.MOV.U32 R0, RZ, RZ, 0x3da8ff83 ;  /* 0x3da8ff83ff007424 */ /* 0x000fe200078e00ff */
        /* <DEDUP_REMOVED lines=35> */
.L_x_217:
[----:B------:R-:W-:Y:S05]  /*f8d0*/  BSYNC.RECONVERGENT B0 ;  /* 0x0000000000007941 */ /* 0x000fea0003800200 */
.L_x_216:
        /* <DEDUP_REMOVED lines=26> */
[----:B------:R-:W-:Y:S02]  /*fa80*/  IMAD.MOV.U32 R0, RZ, RZ, R6 ;  /* 0x000000ffff007224 */ /* 0x000fe400078e0006 */
[----:B------:R-:W-:Y:S02]  /*fa90*/  IMAD.MOV.U32 R6, RZ, RZ, R4 ;  /* 0x000000ffff067224 */ /* 0x000fe400078e0004 */
[----:B------:R-:W-:-:S07]  /*faa0*/  IMAD.MOV.U32 R7, RZ, RZ, R5 ;  /* 0x000000ffff077224 */ /* 0x000fce00078e0005 */
.L_x_219:
[----:B------:R-:W-:Y:S05]  /*fab0*/  BSYNC.RECONVERGENT B6 ;  /* 0x0000000000067941 */ /* 0x000fea0003800200 */
.L_x_218:
        /* <DEDUP_REMOVED lines=57> */
.L_x_221:
[----:B------:R-:W-:Y:S05]  /*fe50*/  BSYNC.RECONVERGENT B6 ;  /* 0x0000000000067941 */ /* 0x000fea0003800200 */
.L_x_220:
[----:B------:R-:W-:Y:S01]  /*fe60*/  DADD R4, -RZ, |R24| ;  /* 0x00000000ff047229 */ /* 0x000fe20000000518 */
[----:B------:R-:W-:Y:S02]  /*fe70*/  MOV R20, 0xfea0 ;  /* 0x0000fea000147802 */ /* 0x000fe40000000f00 */
[----:B------:R-:W-:-:S08]  /*fe80*/  MOV R21, 0x0 ;  /* 0x0000000000157802 */ /* 0x000fd00000000f00 */
[----:B------:R-:W-:Y:S05]  /*fe90*/  CALL.REL.NOINC `($_Z15integrateKernelPd13UI_Func_IndexddiS_S_dddd$__internal_accurate_pow) ;  /* 0x0000005400007944 */ /* 0x000fea0003c00000 */
[C---:B------:R-:W-:Y:S01]  /*fea0*/  DADD R6, R24.reuse, 2 ;  /* 0x4000000018067429 */ /* 0x040fe20000000000 */
[----:B------:R-:W-:Y:S01]  /*feb0*/  BSSY.RECONVERGENT B0, `(.L_x_222) ;  /* 0x000000d000007945 */ /* 0x000fe20003800200 */
[C---:B------:R-:W-:Y:S02]  /*fec0*/  DSETP.NEU.AND P1, PT, R24.reuse, RZ, PT ;  /* 0x000000ff1800722a */ /* 0x040fe40003f2d000 */
[----:B------:R-:W-:-:S06]  /*fed0*/  DSETP.NEU.AND P0, PT, R24, 1, PT ;  /* 0x3ff000001800742a */ /* 0x000fcc0003f0d000 */
        /* <DEDUP_REMOVED lines=10> */
.L_x_223:
[----:B------:R-:W-:Y:S05]  /*ff80*/  BSYNC.RECONVERGENT B0 ;  /* 0x0000000000007941 */ /* 0x000fea0003800200 */
.L_x_222:
[----:B------:R-:W-:Y:S01]  /*ff90*/  FSEL R38, R4, RZ, P0 ;  /* 0x000000ff04267208 */ /* 0x000fe20000000000 */
[----:B------:R-:W-:Y:S01]  /*ffa0*/  DMUL R18, R18, 0.25 ;  /* 0x3fd0000012127828 */ /* 0x000fe20000000000 */
[----:B------:R-:W-:-:S06]  /*ffb0*/  FSEL R39, R5, 1.875, P0 ;  /* 0x3ff0000005277808 */ /* 0x000fcc0000000000 */
[----:B------:R-:W-:Y:S01]  /*ffc0*/  DADD R38, R36, -R38 ;  /* 0x0000000024267229 */ /* 0x000fe20000000826 */
[----:B------:R-:W-:Y:S10]  /*ffd0*/  BRA `(.L_x_157) ;  /* 0x0000002000107947 */ /* 0x000ff40003800000 */
.L_x_202:
        /* <DEDUP_REMOVED lines=23> */
.L_x_225:
[----:B------:R-:W-:Y:S05]  /*10150*/  BSYNC.RECONVERGENT B6 ;  /* 0x0000000000067941 */ /* 0x000fea0003800200 */
.L_x_224:
        /* <DEDUP_REMOVED lines=64> */
.L_x_227:
        /* <DEDUP_REMOVED lines=35> */
.L_x_228:
[----:B------:R-:W-:Y:S05]  /*10790*/  BSYNC.RECONVERGENT B0 ;  /* 0x0000000000007941 */ /* 0x000fea0003800200 */
.L_x_226:
        /* <DEDUP_REMOVED lines=23> */
.L_x_230:
[----:B------:R-:W-:Y:S05]  /*10910*/  BSYNC.RECONVERGENT B6 ;  /* 0x0000000000067941 */ /* 0x000fea0003800200 */
.L_x_229:
        /* <DEDUP_REMOVED lines=22> */
.L_x_232:
[----:B------:R-:W-:Y:S05]  /*10a80*/  BSYNC.RECONVERGENT B6 ;  /* 0x0000000000067941 */ /* 0x000fea0003800200 */
.L_x_231:
        /* <DEDUP_REMOVED lines=64> */
.L_x_234:
        /* <DEDUP_REMOVED lines=35> */
.L_x_235:
[----:B------:R-:W-:Y:S05]  /*110c0*/  BSYNC.RECONVERGENT B0 ;  /* 0x0000000000007941 */ /* 0x000fea0003800200 */
.L_x_233:
[----:B------:R-:W-:Y:S01]  /*110d0*/  DADD R6, R18, R18 ;  /* 0x0000000012067229 */ /* 0x000fe20000000012 */
[----:B------:R-:W-:Y:S01]  /*110e0*/  IMAD.MOV.U32 R8, RZ, RZ, 0x1 ;  /* 0x00000001ff087424 */ /* 0x000fe200078e00ff */
[----:B------:R-:W-:Y:S01]  /*110f0*/  FSETP.GEU.AND P1, PT, |R5|, 6.5827683646048100446e-37, PT ;  /* 0x036000000500780b */ /* 0x000fe20003f2e200 */
[----:B------:R-:W-:Y:S01]  /*11100*/  DSETP.NEU.AND P2, PT, |R26|, +INF , PT ;  /* 0x7ff000001a00742a */ /* 0x000fe20003f4d200 */
[----:B------:R-:W-:Y:S02]  /*11110*/  BSSY.RECONVERGENT B6, `(.L_x_236) ;  /* 0x0000015000067945 */ /* 0x000fe40003800200 */
[----:B------:R-:W0:Y:S03]  /*11120*/  MUFU.RCP64H R9, R7 ;  /* 0x0000000700097308 */ /* 0x000e260000001800 */
[----:B------:R-:W-:Y:S01]  /*11130*/  P2R R18, PR, RZ, 0x4 ;  /* 0x00000004ff127803 */ /* 0x000fe20000000000 */
        /* <DEDUP_REMOVED lines=18> */
.L_x_237:
[----:B------:R-:W-:Y:S05]  /*11260*/  BSYNC.RECONVERGENT B6 ;  /* 0x0000000000067941 */ /* 0x000fea0003800200 */
.L_x_236:
[----:B------:R-:W0:Y:S01]  /*11270*/  MUFU.RCP64H R5, R39 ;  /* 0x0000002700057308 */ /* 0x000e220000001800 */
[----:B------:R-:W-:Y:S01]  /*11280*/  IMAD.MOV.U32 R4, RZ, RZ, 0x1 ;  /* 0x00000001ff047424 */ /* 0x000fe200078e00ff */
[----:B------:R-:W-:Y:S01]  /*11290*/  FSETP.GEU.AND P1, PT, |R23|, 6.5827683646048100446e-37, PT ;  /* 0x036000001700780b */ /* 0x000fe20003f2e200 */
[----:B------:R-:W-:Y:S01]  /*112a0*/  BSSY.RECONVERGENT B6, `(.L_x_238) ;  /* 0x0000016000067945 */ /* 0x000fe20003800200 */
[----:B------:R-:W-:-:S03]  /*112b0*/  DADD R30, R36, R44 ;  /* 0x00000000241e7229 */ /* 0x000fc6000000002c */
        /* <DEDUP_REMOVED lines=20> */
.L_x_239:
[----:B------:R-:W-:Y:S05]  /*11400*/  BSYNC.RECONVERGENT B6 ;  /* 0x0000000000067941 */ /* 0x000fea0003800200 */
.L_x_238:
[----:B------:R-:W-:Y:S01]  /*11410*/  ISETP.NE.AND P0, PT, R18, RZ, PT ;  /* 0x000000ff1200720c */ /* 0x000fe20003f05270 */
[----:B------:R-:W-:Y:S01]  /*11420*/  DADD R18, -R36, R44 ;  /* 0x0000000024127229 */ /* 0x000fe2000000012c */
[----:B------:R-:W-:Y:S07]  /*11430*/  BSSY.RECONVERGENT B6, `(.L_x_240) ;  /* 0x000001a000067945 */ /* 0x000fee0003800200 */
[----:B------:R-:W-:-:S04]  /*11440*/  DMUL R18, R18, R6 ;  /* 0x0000000612127228 */ /* 0x000fc80000000000 */
        /* <DEDUP_REMOVED lines=24> */
.L_x_241:
[----:B------:R-:W-:Y:S05]  /*115d0*/  BSYNC.RECONVERGENT B6 ;  /* 0x0000000000067941 */ /* 0x000fea0003800200 */
.L_x_240:
        /* <DEDUP_REMOVED lines=51> */
[----:B------:R-:W-:Y:S01]  /*11910*/  @!P2 MOV R4, 0x0 ;  /* 0x000000000004a802 */ /* 0x000fe20000000f00 */
[----:B------:R-:W-:-:S07]  /*11920*/  @!P2 IMAD.MOV.U32 R5, RZ, RZ, 0x7ff00000 ;  /* 0x7ff00000ff05a424 */ /* 0x000fce00078e00ff */
.L_x_243:
[----:B------:R-:W-:Y:S05]  /*11930*/  BSYNC.RECONVERGENT B0 ;  /* 0x0000000000007941 */ /* 0x000fea0003800200 */
.L_x_242:
        /* <DEDUP_REMOVED lines=29> */
.L_x_245:
[----:B------:R-:W-:Y:S05]  /*11b10*/  BSYNC.RECONVERGENT B6 ;  /* 0x0000000000067941 */ /* 0x000fea0003800200 */
.L_x_244:
        /* <DEDUP_REMOVED lines=57> */
.L_x_247:
[----:B------:R-:W-:Y:S05]  /*11eb0*/  BSYNC.RECONVERGENT B6 ;  /* 0x0000000000067941 */ /* 0x000fea0003800200 */
.L_x_246:
[----:B------:R-:W-:Y:S01]  /*11ec0*/  DADD R4, -RZ, |R24| ;  /* 0x00000000ff047229 */ /* 0x000fe20000000518 */
[----:B------:R-:W-:Y:S01]  /*11ed0*/  MOV R20, 0x11f00 ;  /* 0x00011f0000147802 */ /* 0x000fe20000000f00 */
[----:B------:R-:W-:-:S09]  /*11ee0*/  IMAD.MOV.U32 R21, RZ, RZ, 0x0 ;  /* 0x00000000ff157424 */ /* 0x000fd200078e00ff */
        /* <DEDUP_REMOVED lines=13> */
[----:B------:R-:W-:Y:S01]  /*11fc0*/  @!P1 MOV R4, 0x0 ;  /* 0x0000000000049802 */ /* 0x000fe20000000f00 */
[----:B------:R-:W-:-:S07]  /*11fd0*/  @!P1 IMAD.MOV.U32 R5, RZ, RZ, 0x7ff00000 ;  /* 0x7ff00000ff059424 */ /* 0x000fce00078e00ff */
.L_x_249:
[----:B------:R-:W-:Y:S05]  /*11fe0*/  BSYNC.RECONVERGENT B0 ;  /* 0x0000000000007941 */ /* 0x000fea0003800200 */
.L_x_248:
[----:B------:R-:W-:Y:S02]  /*11ff0*/  FSEL R38, R4, RZ, P0 ;  /* 0x000000ff04267208 */ /* 0x000fe40000000000 */
[----:B------:R-:W-:-:S06]  /*12000*/  FSEL R39, R5, 1.875, P0 ;  /* 0x3ff0000005277808 */ /* 0x000fcc0000000000 */
[----:B------:R-:W-:-:S11]  /*12010*/  DADD R38, R36, -R38 ;  /* 0x0000000024267229 */ /* 0x000fd60000000826 */
.L_x_157:
[----:B------:R-:W-:Y:S05]  /*12020*/  BSYNC.RECONVERGENT B8 ;  /* 0x0000000000087941 */ /* 0x000fea0003800200 */
.L_x_152:
[----:B------:R-:W-:Y:S01]  /*12030*/  IMAD.MOV.U32 R10, RZ, RZ, R26 ;  /* 0x000000ffff0a7224 */ /* 0x000fe200078e001a */
[----:B------:R-:W-:Y:S01]  /*12040*/  BSSY.RECONVERGENT B6, `(.L_x_250) ;  /* 0x000001b000067945 */ /* 0x000fe20003800200 */
[----:B------:R-:W-:-:S06]  /*12050*/  IMAD.MOV.U32 R11, RZ, RZ, R27 ;  /* 0x000000ffff0b7224 */ /* 0x000fcc00078e001b */
[----:B------:R-:W-:-:S14]  /*12060*/  DSETP.NEU.AND P0, PT, |R10|, +INF , PT ;  /* 0x7ff000000a00742a */ /* 0x000fdc0003f0d200 */
        /* <DEDUP_REMOVED lines=24> */
.L_x_251:
[----:B------:R-:W-:Y:S05]  /*121f0*/  BSYNC.RECONVERGENT B6 ;  /* 0x0000000000067941 */ /* 0x000fea0003800200 */
.L_x_250:
        /* <DEDUP_REMOVED lines=51> */
.L_x_253:
[----:B------:R-:W-:Y:S05]  /*12530*/  BSYNC.RECONVERGENT B0 ;  /* 0x0000000000007941 */ /* 0x000fea0003800200 */
.L_x_252:
[----:B------:R-:W2:Y:S01]  /*12540*/  LDL R20, [R1+0x14] ;  /* 0x0000140001147983 */ /* 0x000ea20000100800 */
[----:B------:R-:W-:Y:S01]  /*12550*/  FSEL R4, R4, RZ, P0 ;  /* 0x000000ff04047208 */ /* 0x000fe20000000000 */
[----:B------:R0:W-:Y:S05]  /*12560*/  BMOV.32 B6, R2 ;  /* 0x0000000206007356 */ /* 0x0001ea0000000000 */
[----:B------:R-:W2:Y:S01]  /*12570*/  LDL R21, [R1+0x18] ;  /* 0x0000180001157983 */ /* 0x000ea20000100800 */
[----:B------:R-:W-:Y:S01]  /*12580*/  FSEL R5, R5, 1.875, P0 ;  /* 0x3ff0000005057808 */ /* 0x000fe20000000000 */
[----:B------:R1:W-:Y:S05]  /*12590*/  BMOV.32 B7, R16 ;  /* 0x0000001007007356 */ /* 0x0003ea0000000000 */
[----:B------:R-:W-:Y:S01]  /*125a0*/  DMUL R4, R30, R4 ;  /* 0x000000041e047228 */ /* 0x000fe20000000000 */
[----:B------:R3:W-:Y:S05]  /*125b0*/  BMOV.32 B8, R17 ;  /* 0x0000001108007356 */ /* 0x0007ea0000000000 */
[----:B0-----:R-:W2:Y:S02]  /*125c0*/  LDL R2, [R1] ;  /* 0x0000000001027983 */ /* 0x001ea40000100800 */
[----:B------:R-:W-:-:S02]  /*125d0*/  DFMA R4, R38, R18, R4 ;  /* 0x000000122604722b */ /* 0x000fc40000000004 */
[----:B-1----:R-:W2:Y:S04]  /*125e0*/  LDL R16, [R1+0x4] ;  /* 0x0000040001107983 */ /* 0x002ea80000100800 */
[----:B---3--:R-:W2:Y:S04]  /*125f0*/  LDL R17, [R1+0x8] ;  /* 0x0000080001117983 */ /* 0x008ea80000100800 */
        /* <DEDUP_REMOVED lines=22> */
        .type           $_Z15integrateKernelPd13UI_Func_IndexddiS_S_dddd$_Z9sc_uifuncddddd,@function
        .size           $_Z15integrateKernelPd13UI_Func_IndexddiS_S_dddd$_Z9sc_uifuncddddd,($__internal_0_$__cuda_sm20_dblrcp_rn_slowpath_v3 - $_Z15integrateKernelPd13UI_Func_IndexddiS_S_dddd$_Z9sc_uifuncddddd)
$_Z15integrateKernelPd13UI_Func_IndexddiS_S_dddd$_Z9sc_uifuncddddd:
        /* <DEDUP_REMOVED lines=28> */
[----:B----4-:R-:W-:-:S03]  /*12920*/  MOV R25, R11 ;  /* 0x0000000b00197202 */ /* 0x010fc60000000f00 */
        /* <DEDUP_REMOVED lines=32> */
.L_x_257:
[----:B------:R-:W-:Y:S05]  /*12b30*/  BSYNC.RECONVERGENT B6 ;  /* 0x0000000000067941 */ /* 0x000fea0003800200 */
.L_x_256:
[----:B------:R-:W-:-:S07]  /*12b40*/  VIADD R6, R6, 0x1 ;  /* 0x0000000106067836 */ /* 0x000fce0000000000 */
.L_x_255:
[----:B------:R-:W-:Y:S05]  /*12b50*/  BSYNC.RECONVERGENT B7 ;  /* 0x0000000000077941 */ /* 0x000fea0003800200 */
.L_x_254:
        /* <DEDUP_REMOVED lines=57> */
[----:B------:R-:W-:Y:S01]  /*12ef0*/  MOV R5, R9 ;  /* 0x0000000900057202 */ /* 0x000fe20000000f00 */
[----:B------:R-:W-:Y:S01]  /*12f00*/  IMAD.MOV.U32 R21, RZ, RZ, 0x0 ;  /* 0x00000000ff157424 */ /* 0x000fe200078e00ff */
[----:B------:R-:W-:-:S07]  /*12f10*/  MOV R20, 0x12f30 ;  /* 0x00012f3000147802 */ /* 0x000fce0000000f00 */
[----:B------:R-:W-:Y:S05]  /*12f20*/  CALL.REL.NOINC `($_Z15integrateKernelPd13UI_Func_IndexddiS_S_dddd$__internal_trig_reduction_slowpathd) ;  /* 0x0000002c00ec7944 */ /* 0x000fea0003c00000 */
.L_x_261:
[----:B------:R-:W-:Y:S05]  /*12f30*/  BSYNC.RECONVERGENT B6 ;  /* 0x0000000000067941 */ /* 0x000fea0003800200 */
.L_x_260:
[----:B------:R-:W-:-:S07]  /*12f40*/  VIADD R6, R6, 0x1 ;  /* 0x0000000106067836 */ /* 0x000fce0000000000 */
.L_x_259:
[----:B------:R-:W-:Y:S05]  /*12f50*/  BSYNC.RECONVERGENT B7 ;  /* 0x0000000000077941 */ /* 0x000fea0003800200 */
.L_x_258:
        /* <DEDUP_REMOVED lines=63> */
.L_x_263:
[----:B------:R-:W-:Y:S05]  /*13350*/  BSYNC.RECONVERGENT B6 ;  /* 0x0000000000067941 */ /* 0x000fea0003800200 */
.L_x_262:
        /* <DEDUP_REMOVED lines=19> */
[----:B------:R-:W-:Y:S02]  /*13490*/  FSEL R30, R30, -8.06006814911005101289e+34, !P0 ;  /* 0xf9785eba1e1e7808 */ /* 0x000fe40004000000 */
[----:B------:R-:W-:-:S06]  /*134a0*/  FSEL R31, -R0, 0.11223486810922622681, !P0 ;  /* 0x3de5db65001f7808 */ /* 0x000fcc0004000100 */
[----:B--2---:R-:W-:-:S08]  /*134b0*/  DFMA R32, R18, R30, R32 ;  /* 0x0000001e1220722b */ /* 0x004fd00000000020 */
[----:B------:R-:W-:-:S08]  /*134c0*/  DFMA R32, R18, R32, R34 ;  /* 0x000000201220722b */ /* 0x000fd00000000022 */
[----:B---3--:R-:W-:-:S08]  /*134d0*/  DFMA R8, R18, R32, R8 ;  /* 0x000000201208722b */ /* 0x008fd00000000008 */
[----:B------:R-:W-:Y:S01]  /*134e0*/  DFMA R8, R18, R8, R10 ;  /* 0x000000081208722b */ /* 0x000fe2000000000a */
[----:B------:R-:W0:Y:S01]  /*134f0*/  MUFU.RCP64H R11, R29 ;  /* 0x0000001d000b7308 */ /* 0x000e220000001800 */
[----:B------:R-:W-:-:S06]  /*13500*/  IMAD.MOV.U32 R10, RZ, RZ, 0x1 ;  /* 0x00000001ff0a7424 */ /* 0x000fcc00078e00ff */
[----:B----4-:R-:W-:-:S08]  /*13510*/  DFMA R8, R18, R8, R12 ;  /* 0x000000081208722b */ /* 0x010fd0000000000c */
[----:B------:R-:W-:Y:S02]  /*13520*/  DFMA R8, R18, R8, R14 ;  /* 0x000000081208722b */ /* 0x000fe4000000000e */
[----:B0-----:R-:W-:-:S06]  /*13530*/  DFMA R12, -R28, R10, 1 ;  /* 0x3ff000001c0c742b */ /* 0x001fcc000000010a */
[----:B------:R-:W-:Y:S02]  /*13540*/  DFMA R4, R8, R4, R4 ;  /* 0x000000040804722b */ /* 0x000fe40000000004 */
[----:B------:R-:W-:Y:S02]  /*13550*/  DFMA R8, R18, R8, 1 ;  /* 0x3ff000001208742b */ /* 0x000fe40000000008 */
[----:B------:R-:W-:-:S08]  /*13560*/  DFMA R12, R12, R12, R12 ;  /* 0x0000000c0c0c722b */ /* 0x000fd0000000000c */
[----:B------:R-:W-:Y:S01]  /*13570*/  FSEL R8, R8, R4, !P0 ;  /* 0x0000000408087208 */ /* 0x000fe20004000000 */
[----:B------:R-:W-:Y:S01]  /*13580*/  DFMA R12, R10, R12, R10 ;  /* 0x0000000c0a0c722b */ /* 0x000fe2000000000a */
[----:B------:R-:W-:Y:S02]  /*13590*/  FSEL R9, R9, R5, !P0 ;  /* 0x0000000509097208 */ /* 0x000fe40004000000 */
[----:B------:R-:W-:-:S04]  /*135a0*/  LOP3.LUT P0, RZ, R6, 0x2, RZ, 0xc0, !PT ;  /* 0x0000000206ff7812 */ /* 0x000fc8000780c0ff */
[----:B------:R-:W-:Y:S02]  /*135b0*/  DADD R4, RZ, -R8 ;  /* 0x00000000ff047229 */ /* 0x000fe40000000808 */
[----:B------:R-:W-:-:S08]  /*135c0*/  DFMA R6, -R28, R12, 1 ;  /* 0x3ff000001c06742b */ /* 0x000fd0000000010c */
[----:B------:R-:W-:Y:S02]  /*135d0*/  FSEL R8, R8, R4, !P0 ;  /* 0x0000000408087208 */ /* 0x000fe40004000000 */
[----:B------:R-:W-:Y:S01]  /*135e0*/  FSEL R9, R9, R5, !P0 ;  /* 0x0000000509097208 */ /* 0x000fe20004000000 */
[----:B------:R-:W-:-:S05]  /*135f0*/  DFMA R4, R12, R6, R12 ;  /* 0x000000060c04722b */ /* 0x000fca000000000c */
[CCC-:B------:R-:W-:Y:S02]  /*13600*/  DFMA R6, R24.reuse, |R8|.reuse, R26.reuse ;  /* 0x400000081806722b */ /* 0x1c0fe4000000001a */
[----:B------:R-:W-:-:S06]  /*13610*/  DFMA R24, -R24, |R8|, R26 ;  /* 0x400000081818722b */ /* 0x000fcc000000011a */
        /* <DEDUP_REMOVED lines=10> */
[----:B------:R-:W-:Y:S01]  /*136c0*/  MOV R7, R29 ;  /* 0x0000001d00077202 */ /* 0x000fe20000000f00 */
[----:B------:R-:W-:Y:S02]  /*136d0*/  IMAD.MOV.U32 R6, RZ, RZ, R28 ;  /* 0x000000ffff067224 */ /* 0x000fe400078e001c */
[----:B------:R-:W-:-:S07]  /*136e0*/  IMAD.MOV.U32 R21, RZ, RZ, 0x0 ;  /* 0x00000000ff157424 */ /* 0x000fce00078e00ff */
[----:B------:R-:W-:Y:S05]  /*136f0*/  CALL.REL.NOINC `($__internal_1_$__cuda_sm20_div_rn_f64_full) ;  /* 0x0000001000907944 */ /* 0x000fea0003c00000 */
.L_x_265:
[----:B------:R-:W-:Y:S05]  /*13700*/  BSYNC.RECONVERGENT B6 ;  /* 0x0000000000067941 */ /* 0x000fea0003800200 */
.L_x_264:
        /* <DEDUP_REMOVED lines=64> */
.L_x_267:
        /* <DEDUP_REMOVED lines=35> */
.L_x_268:
[----:B------:R-:W-:Y:S05]  /*13d40*/  BSYNC.RECONVERGENT B0 ;  /* 0x0000000000007941 */ /* 0x000fea0003800200 */
.L_x_266:
        /* <DEDUP_REMOVED lines=22> */
.L_x_270:
[----:B------:R-:W-:Y:S05]  /*13eb0*/  BSYNC.RECONVERGENT B6 ;  /* 0x0000000000067941 */ /* 0x000fea0003800200 */
.L_x_269:
        /* <DEDUP_REMOVED lines=51> */
[----:B------:R-:W-:-:S07]  /*141f0*/  MOV R8, RZ ;  /* 0x000000ff00087202 */ /* 0x000fce0000000f00 */
        /* <DEDUP_REMOVED lines=12> */
.L_x_272:
        /* <DEDUP_REMOVED lines=35> */
.L_x_273:
[----:B------:R-:W-:Y:S05]  /*144f0*/  BSYNC.RECONVERGENT B0 ;  /* 0x0000000000007941 */ /* 0x000fea0003800200 */
.L_x_271:
        /* <DEDUP_REMOVED lines=25> */
        .weak           $__internal_0_$__cuda_sm20_dblrcp_rn_slowpath_v3
        .type           $__internal_0_$__cuda_sm20_dblrcp_rn_slowpath_v3,@function
        .size           $__internal_0_$__cuda_sm20_dblrcp_rn_slowpath_v3,($__internal_1_$__cuda_sm20_div_rn_f64_full - $__internal_0_$__cuda_sm20_dblrcp_rn_slowpath_v3)
$__internal_0_$__cuda_sm20_dblrcp_rn_slowpath_v3:
[----:B------:R-:W-:Y:S02]  /*14690*/  VIADD R1, R1, 0xfffffff8 ;  /* 0xfffffff801017836 */ /* 0x000fe40000000000 */
[----:B------:R-:W-:-:S03]  /*146a0*/  IMAD.MOV.U32 R3, RZ, RZ, R5 ;  /* 0x000000ffff037224 */ /* 0x000fc600078e0005 */
[----:B------:R0:W-:Y:S02]  /*146b0*/  STL [R1], R2 ;  /* 0x0000000201007387 */ /* 0x0001e40000100800 */
[----:B0-----:R-:W-:-:S06]  /*146c0*/  IMAD.MOV.U32 R2, RZ, RZ, R4 ;  /* 0x000000ffff027224 */ /* 0x001fcc00078e0004 */
[----:B------:R-:W-:Y:S01]  /*146d0*/  DSETP.GTU.AND P0, PT, |R2|, +INF , PT ;  /* 0x7ff000000200742a */ /* 0x000fe20003f0c200 */
[----:B------:R-:W-:-:S13]  /*146e0*/  BSSY.RECONVERGENT B0, `(.L_x_274) ;  /* 0x0000022000007945 */ /* 0x000fda0003800200 */
[----:B------:R-:W-:Y:S05]  /*146f0*/  @P0 BRA `(.L_x_275) ;  /* 0x0000000000780947 */ /* 0x000fea0003800000 */
[----:B------:R-:W-:-:S05]  /*14700*/  LOP3.LUT R8, R3, 0x7fffffff, RZ, 0xc0, !PT ;  /* 0x7fffffff03087812 */ /* 0x000fca00078ec0ff */
[----:B------:R-:W-:-:S05]  /*14710*/  VIADD R0, R8, 0xffffffff ;  /* 0xffffffff08007836 */ /* 0x000fca0000000000 */
[----:B------:R-:W-:-:S13]  /*14720*/  ISETP.GE.U32.AND P0, PT, R0, 0x7fefffff, PT ;  /* 0x7fefffff0000780c */ /* 0x000fda0003f06070 */
[----:B------:R-:W-:Y:S01]  /*14730*/  @P0 LOP3.LUT R5, R3, 0x7ff00000, RZ, 0x3c, !PT ;  /* 0x7ff0000003050812 */ /* 0x000fe200078e3cff */
[----:B------:R-:W-:Y:S01]  /*14740*/  @P0 IMAD.MOV.U32 R4, RZ, RZ, RZ ;  /* 0x000000ffff040224 */ /* 0x000fe200078e00ff */
[----:B------:R-:W-:Y:S06]  /*14750*/  @P0 BRA `(.L_x_276) ;  /* 0x0000000000680947 */ /* 0x000fec0003800000 */
[----:B------:R-:W-:-:S13]  /*14760*/  ISETP.GE.U32.AND P0, PT, R8, 0x1000001, PT ;  /* 0x010000010800780c */ /* 0x000fda0003f06070 */
[----:B------:R-:W-:Y:S05]  /*14770*/  @!P0 BRA `(.L_x_277) ;  /* 0x0000000000348947 */ /* 0x000fea0003800000 */
[----:B------:R-:W-:Y:S02]  /*14780*/  VIADD R9, R3, 0xc0200000 ;  /* 0xc020000003097836 */ /* 0x000fe40000000000 */
[----:B------:R-:W-:Y:S02]  /*14790*/  IMAD.MOV.U32 R8, RZ, RZ, R2 ;  /* 0x000000ffff087224 */ /* 0x000fe400078e0002 */
[----:B------:R-:W0:Y:S04]  /*147a0*/  MUFU.RCP64H R7, R9 ;  /* 0x0000000900077308 */ /* 0x000e280000001800 */
[----:B0-----:R-:W-:-:S08]  /*147b0*/  DFMA R4, -R8, R6, 1 ;  /* 0x3ff000000804742b */ /* 0x001fd00000000106 */
[----:B------:R-:W-:-:S08]  /*147c0*/  DFMA R4, R4, R4, R4 ;  /* 0x000000040404722b */ /* 0x000fd00000000004 */
[----:B------:R-:W-:-:S08]  /*147d0*/  DFMA R4, R6, R4, R6 ;  /* 0x000000040604722b */ /* 0x000fd00000000006 */
[----:B------:R-:W-:-:S08]  /*147e0*/  DFMA R6, -R8, R4, 1 ;  /* 0x3ff000000806742b */ /* 0x000fd00000000104 */
[----:B------:R-:W-:-:S08]  /*147f0*/  DFMA R6, R4, R6, R4 ;  /* 0x000000060406722b */ /* 0x000fd00000000004 */
[----:B------:R-:W-:-:S08]  /*14800*/  DMUL R6, R6, 2.2250738585072013831e-308 ;  /* 0x0010000006067828 */ /* 0x000fd00000000000 */
[----:B------:R-:W-:-:S08]  /*14810*/  DFMA R2, -R2, R6, 1 ;  /* 0x3ff000000202742b */ /* 0x000fd00000000106 */
[----:B------:R-:W-:-:S08]  /*14820*/  DFMA R2, R2, R2, R2 ;  /* 0x000000020202722b */ /* 0x000fd00000000002 */
[----:B------:R-:W-:Y:S01]  /*14830*/  DFMA R4, R6, R2, R6 ;  /* 0x000000020604722b */ /* 0x000fe20000000006 */
[----:B------:R-:W-:Y:S10]  /*14840*/  BRA `(.L_x_276) ;  /* 0x00000000002c7947 */ /* 0x000ff40003800000 */
.L_x_277:
[----:B------:R-:W-:-:S06]  /*14850*/  DMUL R2, R2, 8.11296384146066816958e+31 ;  /* 0x4690000002027828 */ /* 0x000fcc0000000000 */
[----:B------:R-:W0:Y:S02]  /*14860*/  MUFU.RCP64H R7, R3 ;  /* 0x0000000300077308 */ /* 0x000e240000001800 */
[----:B0-----:R-:W-:-:S08]  /*14870*/  DFMA R4, -R2, R6, 1 ;  /* 0x3ff000000204742b */ /* 0x001fd00000000106 */
[----:B------:R-:W-:-:S08]  /*14880*/  DFMA R4, R4, R4, R4 ;  /* 0x000000040404722b */ /* 0x000fd00000000004 */
[----:B------:R-:W-:-:S08]  /*14890*/  DFMA R4, R6, R4, R6 ;  /* 0x000000040604722b */ /* 0x000fd00000000006 */
[----:B------:R-:W-:-:S08]  /*148a0*/  DFMA R6, -R2, R4, 1 ;  /* 0x3ff000000206742b */ /* 0x000fd00000000104 */
[----:B------:R-:W-:-:S08]  /*148b0*/  DFMA R4, R4, R6, R4 ;  /* 0x000000060404722b */ /* 0x000fd00000000004 */
[----:B------:R-:W-:Y:S01]  /*148c0*/  DMUL R4, R4, 8.11296384146066816958e+31 ;  /* 0x4690000004047828 */ /* 0x000fe20000000000 */
[----:B------:R-:W-:Y:S10]  /*148d0*/  BRA `(.L_x_276) ;  /* 0x0000000000087947 */ /* 0x000ff40003800000 */
.L_x_275:
[----:B------:R-:W-:Y:S01]  /*148e0*/  LOP3.LUT R5, R3, 0x80000, RZ, 0xfc, !PT ;  /* 0x0008000003057812 */ /* 0x000fe200078efcff */
[----:B------:R-:W-:-:S07]  /*148f0*/  IMAD.MOV.U32 R4, RZ, RZ, R2 ;  /* 0x000000ffff047224 */ /* 0x000fce00078e0002 */
.L_x_276:
[----:B------:R-:W-:Y:S05]  /*14900*/  BSYNC.RECONVERGENT B0 ;  /* 0x0000000000007941 */ /* 0x000fea0003800200 */
.L_x_274:
[----:B------:R0:W2:Y:S02]  /*14910*/  LDL R2, [R1] ;  /* 0x0000000001027983 */ /* 0x0000a40000100800 */
[----:B0-----:R-:W-:Y:S01]  /*14920*/  VIADD R1, R1, 0x8 ;  /* 0x0000000801017836 */ /* 0x001fe20000000000 */
[----:B--2---:R-:W-:Y:S06]  /*14930*/  RET.REL.NODEC R20 `(_Z15integrateKernelPd13UI_Func_IndexddiS_S_dddd) ;  /* 0xfffffeb414b07950 */ /* 0x004fec0003c3ffff */
        .weak           $__internal_1_$__cuda_sm20_div_rn_f64_full
        .type           $__internal_1_$__cuda_sm20_div_rn_f64_full,@function
        .size           $__internal_1_$__cuda_sm20_div_rn_f64_full,($__internal_2_$__cuda_sm20_dsqrt_rn_f64_mediumpath_v1 - $__internal_1_$__cuda_sm20_div_rn_f64_full)
$__internal_1_$__cuda_sm20_div_rn_f64_full:
[----:B------:R-:W-:Y:S02]  /*14940*/  VIADD R1, R1, 0xffffffe0 ;  /* 0xffffffe001017836 */ /* 0x000fe40000000000 */
[----:B------:R-:W-:Y:S02]  /*14950*/  IMAD.MOV.U32 R3, RZ, RZ, R7 ;  /* 0x000000ffff037224 */ /* 0x000fe400078e0007 */
[----:B------:R-:W-:Y:S01]  /*14960*/  IMAD.MOV.U32 R7, RZ, RZ, R5 ;  /* 0x000000ffff077224 */ /* 0x000fe200078e0005 */
[----:B------:R-:W-:Y:S04]  /*14970*/  STL [R1+0x18], R23 ;  /* 0x0000181701007387 */ /* 0x000fe80000100800 */
[----:B------:R-:W-:Y:S04]  /*14980*/  STL [R1+0x14], R22 ;  /* 0x0000141601007387 */ /* 0x000fe80000100800 */
[----:B------:R-:W-:Y:S04]  /*14990*/  STL [R1+0x10], R19 ;  /* 0x0000101301007387 */ /* 0x000fe80000100800 */
[----:B------:R-:W-:Y:S04]  /*149a0*/  STL [R1+0xc], R18 ;  /* 0x00000c1201007387 */ /* 0x000fe80000100800 */
[----:B------:R-:W-:Y:S04]  /*149b0*/  STL [R1+0x8], R17 ;  /* 0x0000081101007387 */ /* 0x000fe80000100800 */
[----:B------:R-:W-:Y:S04]  /*149c0*/  STL [R1+0x4], R16 ;  /* 0x0000041001007387 */ /* 0x000fe80000100800 */
[----:B------:R0:W-:Y:S02]  /*149d0*/  STL [R1], R2 ;  /* 0x0000000201007387 */ /* 0x0001e40000100800 */
[----:B0-----:R-:W-:Y:S01]  /*149e0*/  IMAD.MOV.U32 R2, RZ, RZ, R6 ;  /* 0x000000ffff027224 */ /* 0x001fe200078e0006 */
[----:B------:R-:W-:-:S02]  /*149f0*/  MOV R6, R4 ;  /* 0x0000000400067202 */ /* 0x000fc40000000f00 */
[C---:B------:R-:W-:Y:S01]  /*14a00*/  FSETP.GEU.AND P0, PT, |R3|.reuse, 1.469367938527859385e-39, PT ;  /* 0x001000000300780b */ /* 0x040fe20003f0e200 */
[----:B------:R-:W-:Y:S01]  /*14a10*/  IMAD.MOV.U32 R4, RZ, RZ, 0x1 ;  /* 0x00000001ff047424 */ /* 0x000fe200078e00ff */
[----:B------:R-:W-:Y:S01]  /*14a20*/  LOP3.LUT R8, R3, 0x800fffff, RZ, 0xc0, !PT ;  /* 0x800fffff03087812 */ /* 0x000fe200078ec0ff */
[----:B------:R-:W-:Y:S01]  /*14a30*/  IMAD.MOV.U32 R16, RZ, RZ, 0x1ca00000 ;  /* 0x1ca00000ff107424 */ /* 0x000fe200078e00ff */
[----:B------:R-:W-:Y:S01]  /*14a40*/  FSETP.GEU.AND P2, PT, |R7|, 1.469367938527859385e-39, PT ;  /* 0x001000000700780b */ /* 0x000fe20003f4e200 */
[----:B------:R-:W-:Y:S01]  /*14a50*/  BSSY.RECONVERGENT B0, `(.L_x_278) ;  /* 0x000004f000007945 */ /* 0x000fe20003800200 */
[----:B------:R-:W-:Y:S01]  /*14a60*/  LOP3.LUT R9, R8, 0x3ff00000, RZ, 0xfc, !PT ;  /* 0x3ff0000008097812 */ /* 0x000fe200078efcff */
[----:B------:R-:W-:Y:S01]  /*14a70*/  IMAD.MOV.U32 R8, RZ, RZ, R2 ;  /* 0x000000ffff087224 */ /* 0x000fe200078e0002 */
[----:B------:R-:W-:Y:S02]  /*14a80*/  LOP3.LUT R18, R3, 0x7ff00000, RZ, 0xc0, !PT ;  /* 0x7ff0000003127812 */ /* 0x000fe400078ec0ff */
[----:B------:R-:W-:-:S03]  /*14a90*/  LOP3.LUT R19, R7, 0x7ff00000, RZ, 0xc0, !PT ;  /* 0x7ff0000007137812 */ /* 0x000fc600078ec0ff */
[----:B------:R-:W-:Y:S01]  /*14aa0*/  @!P0 DMUL R8, R2, 8.98846567431157953865e+307 ;  /* 0x7fe0000002088828 */ /* 0x000fe20000000000 */
[----:B------:R-:W-:Y:S01]  /*14ab0*/  ISETP.GE.U32.AND P1, PT, R19, R18, PT ;  /* 0x000000121300720c */ /* 0x000fe20003f26070 */
[----:B------:R-:W-:Y:S02]  /*14ac0*/  IMAD.MOV.U32 R17, RZ, RZ, R19 ;  /* 0x000000ffff117224 */ /* 0x000fe400078e0013 */
[----:B------:R-:W-:Y:S02]  /*14ad0*/  IMAD.MOV.U32 R0, RZ, RZ, R18 ;  /* 0x000000ffff007224 */ /* 0x000fe400078e0012 */
[----:B------:R-:W0:Y:S04]  /*14ae0*/  MUFU.RCP64H R5, R9 ;  /* 0x0000000900057308 */ /* 0x000e280000001800 */
[----:B------:R-:W-:-:S05]  /*14af0*/  @!P0 LOP3.LUT R0, R9, 0x7ff00000, RZ, 0xc0, !PT ;  /* 0x7ff0000009008812 */ /* 0x000fca00078ec0ff */
[----:B------:R-:W-:Y:S01]  /*14b00*/  VIADD R23, R0, 0xffffffff ;  /* 0xffffffff00177836 */ /* 0x000fe20000000000 */
[----:B0-----:R-:W-:-:S08]  /*14b10*/  DFMA R10, R4, -R8, 1 ;  /* 0x3ff00000040a742b */ /* 0x001fd00000000808 */
[----:B------:R-:W-:-:S08]  /*14b20*/  DFMA R10, R10, R10, R10 ;  /* 0x0000000a0a0a722b */ /* 0x000fd0000000000a */
[----:B------:R-:W-:Y:S01]  /*14b30*/  DFMA R12, R4, R10, R4 ;  /* 0x0000000a040c722b */ /* 0x000fe20000000004 */
[----:B------:R-:W-:Y:S01]  /*14b40*/  SEL R11, R16, 0x63400000, !P1 ;  /* 0x63400000100b7807 */ /* 0x000fe20004800000 */
[----:B------:R-:W-:-:S03]  /*14b50*/  IMAD.MOV.U32 R10, RZ, RZ, R6 ;  /* 0x000000ffff0a7224 */ /* 0x000fc600078e0006 */
[C-C-:B------:R-:W-:Y:S02]  /*14b60*/  @!P2 LOP3.LUT R4, R11.reuse, 0x80000000, R7.reuse, 0xf8, !PT ;  /* 0x800000000b04a812 */ /* 0x140fe400078ef807 */
[----:B------:R-:W-:Y:S01]  /*14b70*/  LOP3.LUT R11, R11, 0x800fffff, R7, 0xf8, !PT ;  /* 0x800fffff0b0b7812 */ /* 0x000fe200078ef807 */
[----:B------:R-:W-:Y:S01]  /*14b80*/  DFMA R14, R12, -R8, 1 ;  /* 0x3ff000000c0e742b */ /* 0x000fe20000000808 */
[----:B------:R-:W-:Y:S01]  /*14b90*/  @!P2 LOP3.LUT R5, R4, 0x100000, RZ, 0xfc, !PT ;  /* 0x001000000405a812 */ /* 0x000fe200078efcff */
[----:B------:R-:W-:-:S06]  /*14ba0*/  @!P2 IMAD.MOV.U32 R4, RZ, RZ, RZ ;  /* 0x000000ffff04a224 */ /* 0x000fcc00078e00ff */
[----:B------:R-:W-:Y:S02]  /*14bb0*/  @!P2 DFMA R10, R10, 2, -R4 ;  /* 0x400000000a0aa82b */ /* 0x000fe40000000804 */
[----:B------:R-:W-:-:S08]  /*14bc0*/  DFMA R14, R12, R14, R12 ;  /* 0x0000000e0c0e722b */ /* 0x000fd0000000000c */
[----:B------:R-:W-:Y:S01]  /*14bd0*/  @!P2 LOP3.LUT R17, R11, 0x7ff00000, RZ, 0xc0, !PT ;  /* 0x7ff000000b11a812 */ /* 0x000fe200078ec0ff */
[----:B------:R-:W-:-:S04]  /*14be0*/  DMUL R4, R14, R10 ;  /* 0x0000000a0e047228 */ /* 0x000fc80000000000 */
[----:B------:R-:W-:-:S04]  /*14bf0*/  VIADD R22, R17, 0xffffffff ;  /* 0xffffffff11167836 */ /* 0x000fc80000000000 */
[----:B------:R-:W-:Y:S01]  /*14c00*/  DFMA R12, R4, -R8, R10 ;  /* 0x80000008040c722b */ /* 0x000fe2000000000a */
[----:B------:R-:W-:-:S04]  /*14c10*/  ISETP.GT.U32.AND P0, PT, R22, 0x7feffffe, PT ;  /* 0x7feffffe1600780c */ /* 0x000fc80003f04070 */
[----:B------:R-:W-:-:S03]  /*14c20*/  ISETP.GT.U32.OR P0, PT, R23, 0x7feffffe, P0 ;  /* 0x7feffffe1700780c */ /* 0x000fc60000704470 */
[----:B------:R-:W-:-:S10]  /*14c30*/  DFMA R12, R14, R12, R4 ;  /* 0x0000000c0e0c722b */ /* 0x000fd40000000004 */
[----:B------:R-:W-:Y:S05]  /*14c40*/  @P0 BRA `(.L_x_279) ;  /* 0x0000000000680947 */ /* 0x000fea0003800000 */
[CC--:B------:R-:W-:Y:S01]  /*14c50*/  VIADDMNMX R0, R19.reuse, -R18.reuse, 0xb9600000, !PT ;  /* 0xb960000013007446 */ /* 0x0c0fe20007800912 */
[----:B------:R-:W-:Y:S01]  /*14c60*/  IMAD.MOV.U32 R6, RZ, RZ, RZ ;  /* 0x000000ffff067224 */ /* 0x000fe200078e00ff */
[----:B------:R-:W-:Y:S02]  /*14c70*/  ISETP.GE.U32.AND P0, PT, R19, R18, PT ;  /* 0x000000121300720c */ /* 0x000fe40003f06070 */
[----:B------:R-:W-:Y:S02]  /*14c80*/  VIMNMX R0, PT, PT, R0, 0x46a00000, PT ;  /* 0x46a0000000007848 */ /* 0x000fe40003fe0100 */
[----:B------:R-:W-:-:S05]  /*14c90*/  SEL R5, R16, 0x63400000, !P0 ;  /* 0x6340000010057807 */ /* 0x000fca0004000000 */
[----:B------:R-:W-:-:S04]  /*14ca0*/  IMAD.IADD R0, R0, 0x1, -R5 ;  /* 0x0000000100007824 */ /* 0x000fc800078e0a05 */
[----:B------:R-:W-:-:S06]  /*14cb0*/  VIADD R7, R0, 0x7fe00000 ;  /* 0x7fe0000000077836 */ /* 0x000fcc0000000000 */
[----:B------:R-:W-:-:S10]  /*14cc0*/  DMUL R4, R12, R6 ;  /* 0x000000060c047228 */ /* 0x000fd40000000000 */
[----:B------:R-:W-:-:S13]  /*14cd0*/  FSETP.GTU.AND P0, PT, |R5|, 1.469367938527859385e-39, PT ;  /* 0x001000000500780b */ /* 0x000fda0003f0c200 */
[----:B------:R-:W-:Y:S05]  /*14ce0*/  @P0 BRA `(.L_x_280) ;  /* 0x0000000000940947 */ /* 0x000fea0003800000 */
[----:B------:R-:W-:Y:S01]  /*14cf0*/  DFMA R8, R12, -R8, R10 ;  /* 0x800000080c08722b */ /* 0x000fe2000000000a */
[----:B------:R-:W-:-:S09]  /*14d00*/  IMAD.MOV.U32 R6, RZ, RZ, RZ ;  /* 0x000000ffff067224 */ /* 0x000fd200078e00ff */
[C---:B------:R-:W-:Y:S02]  /*14d10*/  FSETP.NEU.AND P0, PT, R9.reuse, RZ, PT ;  /* 0x000000ff0900720b */ /* 0x040fe40003f0d000 */
[----:B------:R-:W-:-:S04]  /*14d20*/  LOP3.LUT R11, R9, 0x80000000, R3, 0x48, !PT ;  /* 0x80000000090b7812 */ /* 0x000fc800078e4803 */
[----:B------:R-:W-:-:S07]  /*14d30*/  LOP3.LUT R7, R11, R7, RZ, 0xfc, !PT ;  /* 0x000000070b077212 */ /* 0x000fce00078efcff */
[----:B------:R-:W-:Y:S05]  /*14d40*/  @!P0 BRA `(.L_x_280) ;  /* 0x00000000007c8947 */ /* 0x000fea0003800000 */
[----:B------:R-:W-:Y:S01]  /*14d50*/  IMAD.MOV R3, RZ, RZ, -R0 ;  /* 0x000000ffff037224 */ /* 0x000fe200078e0a00 */
[----:B------:R-:W-:Y:S01]  /*14d60*/  DMUL.RP R6, R12, R6 ;  /* 0x000000060c067228 */ /* 0x000fe20000008000 */
[----:B------:R-:W-:-:S06]  /*14d70*/  IMAD.MOV.U32 R2, RZ, RZ, RZ ;  /* 0x000000ffff027224 */ /* 0x000fcc00078e00ff */
[----:B------:R-:W-:-:S03]  /*14d80*/  DFMA R2, R4, -R2, R12 ;  /* 0x800000020402722b */ /* 0x000fc6000000000c */
[----:B------:R-:W-:-:S03]  /*14d90*/  LOP3.LUT R11, R7, R11, RZ, 0x3c, !PT ;  /* 0x0000000b070b7212 */ /* 0x000fc600078e3cff */
[----:B------:R-:W-:-:S04]  /*14da0*/  IADD3 R2, PT, PT, -R0, -0x43300000, RZ ;  /* 0xbcd0000000027810 */ /* 0x000fc80007ffe1ff */
[----:B------:R-:W-:-:S04]  /*14db0*/  FSETP.NEU.AND P0, PT, |R3|, R2, PT ;  /* 0x000000020300720b */ /* 0x000fc80003f0d200 */
[----:B------:R-:W-:Y:S02]  /*14dc0*/  FSEL R4, R6, R4, !P0 ;  /* 0x0000000406047208 */ /* 0x000fe40004000000 */
[----:B------:R-:W-:Y:S01]  /*14dd0*/  FSEL R5, R11, R5, !P0 ;  /* 0x000000050b057208 */ /* 0x000fe20004000000 */
[----:B------:R-:W-:Y:S06]  /*14de0*/  BRA `(.L_x_280) ;  /* 0x0000000000547947 */ /* 0x000fec0003800000 */
.L_x_279:
[----:B------:R-:W-:-:S14]  /*14df0*/  DSETP.NAN.AND P0, PT, R6, R6, PT ;  /* 0x000000060600722a */ /* 0x000fdc0003f08000 */
[----:B------:R-:W-:Y:S05]  /*14e00*/  @P0 BRA `(.L_x_281) ;  /* 0x0000000000440947 */ /* 0x000fea0003800000 */
[----:B------:R-:W-:-:S14]  /*14e10*/  DSETP.NAN.AND P0, PT, R2, R2, PT ;  /* 0x000000020200722a */ /* 0x000fdc0003f08000 */
[----:B------:R-:W-:Y:S05]  /*14e20*/  @P0 BRA `(.L_x_282) ;  /* 0x0000000000300947 */ /* 0x000fea0003800000 */
[----:B------:R-:W-:Y:S01]  /*14e30*/  ISETP.NE.AND P0, PT, R17, R0, PT ;  /* 0x000000001100720c */ /* 0x000fe20003f05270 */
[----:B------:R-:W-:Y:S02]  /*14e40*/  IMAD.MOV.U32 R4, RZ, RZ, 0x0 ;  /* 0x00000000ff047424 */ /* 0x000fe400078e00ff */
[----:B------:R-:W-:-:S10]  /*14e50*/  IMAD.MOV.U32 R5, RZ, RZ, -0x80000 ;  /* 0xfff80000ff057424 */ /* 0x000fd400078e00ff */
[----:B------:R-:W-:Y:S05]  /*14e60*/  @!P0 BRA `(.L_x_280) ;  /* 0x0000000000348947 */ /* 0x000fea0003800000 */
[----:B------:R-:W-:Y:S02]  /*14e70*/  ISETP.NE.AND P0, PT, R17, 0x7ff00000, PT ;  /* 0x7ff000001100780c */ /* 0x000fe40003f05270 */
[----:B------:R-:W-:Y:S02]  /*14e80*/  LOP3.LUT R5, R7, 0x80000000, R3, 0x48, !PT ;  /* 0x8000000007057812 */ /* 0x000fe400078e4803 */
[----:B------:R-:W-:-:S13]  /*14e90*/  ISETP.EQ.OR P0, PT, R0, RZ, !P0 ;  /* 0x000000ff0000720c */ /* 0x000fda0004702670 */
[----:B------:R-:W-:Y:S01]  /*14ea0*/  @P0 LOP3.LUT R0, R5, 0x7ff00000, RZ, 0xfc, !PT ;  /* 0x7ff0000005000812 */ /* 0x000fe200078efcff */
[----:B------:R-:W-:Y:S01]  /*14eb0*/  @!P0 IMAD.MOV.U32 R4, RZ, RZ, RZ ;  /* 0x000000ffff048224 */ /* 0x000fe200078e00ff */
[----:B------:R-:W-:-:S03]  /*14ec0*/  @P0 MOV R4, RZ ;  /* 0x000000ff00040202 */ /* 0x000fc60000000f00 */
[----:B------:R-:W-:Y:S01]  /*14ed0*/  @P0 IMAD.MOV.U32 R5, RZ, RZ, R0 ;  /* 0x000000ffff050224 */ /* 0x000fe200078e0000 */
[----:B------:R-:W-:Y:S06]  /*14ee0*/  BRA `(.L_x_280) ;  /* 0x0000000000147947 */ /* 0x000fec0003800000 */
.L_x_282:
[----:B------:R-:W-:Y:S01]  /*14ef0*/  LOP3.LUT R5, R3, 0x80000, RZ, 0xfc, !PT ;  /* 0x0008000003057812 */ /* 0x000fe200078efcff */
[----:B------:R-:W-:Y:S01]  /*14f00*/  IMAD.MOV.U32 R4, RZ, RZ, R2 ;  /* 0x000000ffff047224 */ /* 0x000fe200078e0002 */
[----:B------:R-:W-:Y:S06]  /*14f10*/  BRA `(.L_x_280) ;  /* 0x0000000000087947 */ /* 0x000fec0003800000 */
.L_x_281:
[----:B------:R-:W-:Y:S01]  /*14f20*/  LOP3.LUT R5, R7, 0x80000, RZ, 0xfc, !PT ;  /* 0x0008000007057812 */ /* 0x000fe200078efcff */
[----:B------:R-:W-:-:S07]  /*14f30*/  IMAD.MOV.U32 R4, RZ, RZ, R6 ;  /* 0x000000ffff047224 */ /* 0x000fce00078e0006 */
.L_x_280:
[----:B------:R-:W-:Y:S05]  /*14f40*/  BSYNC.RECONVERGENT B0 ;  /* 0x0000000000007941 */ /* 0x000fea0003800200 */
.L_x_278:
[----:B------:R-:W2:Y:S04]  /*14f50*/  LDL R2, [R1] ;  /* 0x0000000001027983 */ /* 0x000ea80000100800 */
        /* <DEDUP_REMOVED lines=8> */
        .weak           $__internal_2_$__cuda_sm20_dsqrt_rn_f64_mediumpath_v1
        .type           $__internal_2_$__cuda_sm20_dsqrt_rn_f64_mediumpath_v1,@function
        .size           $__internal_2_$__cuda_sm20_dsqrt_rn_f64_mediumpath_v1,($_Z15integrateKernelPd13UI_Func_IndexddiS_S_dddd$__internal_accurate_pow - $__internal_2_$__cuda_sm20_dsqrt_rn_f64_mediumpath_v1)
$__internal_2_$__cuda_sm20_dsqrt_rn_f64_mediumpath_v1:
[----:B------:R-:W-:Y:S02]  /*14fe0*/  VIADD R1, R1, 0xfffffff8 ;  /* 0xfffffff801017836 */ /* 0x000fe40000000000 */
[----:B------:R-:W-:-:S03]  /*14ff0*/  IMAD.MOV.U32 R3, RZ, RZ, R5 ;  /* 0x000000ffff037224 */ /* 0x000fc600078e0005 */
[----:B------:R0:W-:Y:S02]  /*15000*/  STL [R1], R2 ;  /* 0x0000000201007387 */ /* 0x0001e40000100800 */
[----:B0-----:R-:W-:Y:S01]  /*15010*/  IMAD.MOV.U32 R2, RZ, RZ, R4 ;  /* 0x000000ffff027224 */ /* 0x001fe200078e0004 */
[----:B------:R-:W-:Y:S01]  /*15020*/  ISETP.GE.U32.AND P0, PT, R6, -0x3400000, PT ;  /* 0xfcc000000600780c */ /* 0x000fe20003f06070 */
[----:B------:R-:W-:-:S12]  /*15030*/  BSSY.RECONVERGENT B0, `(.L_x_283) ;  /* 0x0000023000007945 */ /* 0x000fd80003800200 */
[----:B------:R-:W-:Y:S05]  /*15040*/  @!P0 BRA `(.L_x_284) ;  /* 0x0000000000208947 */ /* 0x000fea0003800000 */
[----:B------:R-:W-:-:S10]  /*15050*/  DFMA.RM R8, R8, R10, R12 ;  /* 0x0000000a0808722b */ /* 0x000fd4000000400c */
[----:B------:R-:W-:-:S05]  /*15060*/  IADD3 R4, P0, PT, R8, 0x1, RZ ;  /* 0x0000000108047810 */ /* 0x000fca0007f1e0ff */
[----:B------:R-:W-:-:S06]  /*15070*/  IMAD.X R5, RZ, RZ, R9, P0 ;  /* 0x000000ffff057224 */ /* 0x000fcc00000e0609 */
[----:B------:R-:W-:-:S08]  /*15080*/  DFMA.RP R2, -R8, R4, R2 ;  /* 0x000000040802722b */ /* 0x000fd00000008102 */
[----:B------:R-:W-:-:S06]  /*15090*/  DSETP.GT.AND P0, PT, R2, RZ, PT ;  /* 0x000000ff0200722a */ /* 0x000fcc0003f04000 */
[----:B------:R-:W-:Y:S02]  /*150a0*/  FSEL R4, R4, R8, P0 ;  /* 0x0000000804047208 */ /* 0x000fe40000000000 */
[----:B------:R-:W-:Y:S01]  /*150b0*/  FSEL R5, R5, R9, P0 ;  /* 0x0000000905057208 */ /* 0x000fe20000000000 */
[----:B------:R-:W-:Y:S06]  /*150c0*/  BRA `(.L_x_285) ;  /* 0x0000000000647947 */ /* 0x000fec0003800000 */
.L_x_284:
[----:B------:R-:W-:-:S14]  /*150d0*/  DSETP.NE.AND P0, PT, R2, RZ, PT ;  /* 0x000000ff0200722a */ /* 0x000fdc0003f05000 */
[----:B------:R-:W-:Y:S05]  /*150e0*/  @!P0 BRA `(.L_x_286) ;  /* 0x0000000000588947 */ /* 0x000fea0003800000 */
[----:B------:R-:W-:-:S13]  /*150f0*/  ISETP.GE.AND P0, PT, R3, RZ, PT ;  /* 0x000000ff0300720c */ /* 0x000fda0003f06270 */
[----:B------:R-:W-:Y:S02]  /*15100*/  @!P0 IMAD.MOV.U32 R4, RZ, RZ, 0x0 ;  /* 0x00000000ff048424 */ /* 0x000fe400078e00ff */
[----:B------:R-:W-:Y:S01]  /*15110*/  @!P0 IMAD.MOV.U32 R5, RZ, RZ, -0x80000 ;  /* 0xfff80000ff058424 */ /* 0x000fe200078e00ff */
[----:B------:R-:W-:Y:S06]  /*15120*/  @!P0 BRA `(.L_x_285) ;  /* 0x00000000004c8947 */ /* 0x000fec0003800000 */
[----:B------:R-:W-:-:S13]  /*15130*/  ISETP.GT.AND P0, PT, R3, 0x7fefffff, PT ;  /* 0x7fefffff0300780c */ /* 0x000fda0003f04270 */
[----:B------:R-:W-:Y:S05]  /*15140*/  @P0 BRA `(.L_x_286) ;  /* 0x0000000000400947 */ /* 0x000fea0003800000 */
[----:B------:R-:W-:Y:S01]  /*15150*/  DMUL R2, R2, 8.11296384146066816958e+31 ;  /* 0x4690000002027828 */ /* 0x000fe20000000000 */
[----:B------:R-:W-:Y:S02]  /*15160*/  IMAD.MOV.U32 R4, RZ, RZ, RZ ;  /* 0x000000ffff047224 */ /* 0x000fe400078e00ff */
[----:B------:R-:W-:Y:S02]  /*15170*/  IMAD.MOV.U32 R8, RZ, RZ, 0x0 ;  /* 0x00000000ff087424 */ /* 0x000fe400078e00ff */
[----:B------:R-:W-:Y:S01]  /*15180*/  IMAD.MOV.U32 R9, RZ, RZ, 0x3fd80000 ;  /* 0x3fd80000ff097424 */ /* 0x000fe200078e00ff */
[----:B------:R-:W0:Y:S02]  /*15190*/  MUFU.RSQ64H R5, R3 ;  /* 0x0000000300057308 */ /* 0x000e240000001c00 */
[----:B0-----:R-:W-:-:S08]  /*151a0*/  DMUL R6, R4, R4 ;  /* 0x0000000404067228 */ /* 0x001fd00000000000 */
[----:B------:R-:W-:-:S08]  /*151b0*/  DFMA R6, R2, -R6, 1 ;  /* 0x3ff000000206742b */ /* 0x000fd00000000806 */
[----:B------:R-:W-:Y:S02]  /*151c0*/  DFMA R8, R6, R8, 0.5 ;  /* 0x3fe000000608742b */ /* 0x000fe40000000008 */
[----:B------:R-:W-:-:S08]  /*151d0*/  DMUL R6, R4, R6 ;  /* 0x0000000604067228 */ /* 0x000fd00000000000 */
[----:B------:R-:W-:-:S08]  /*151e0*/  DFMA R6, R8, R6, R4 ;  /* 0x000000060806722b */ /* 0x000fd00000000004 */
[----:B------:R-:W-:Y:S02]  /*151f0*/  DMUL R4, R2, R6 ;  /* 0x0000000602047228 */ /* 0x000fe40000000000 */
[----:B------:R-:W-:-:S06]  /*15200*/  VIADD R7, R7, 0xfff00000 ;  /* 0xfff0000007077836 */ /* 0x000fcc0000000000 */
[----:B------:R-:W-:-:S08]  /*15210*/  DFMA R8, R4, -R4, R2 ;  /* 0x800000040408722b */ /* 0x000fd00000000002 */
[----:B------:R-:W-:-:S10]  /*15220*/  DFMA R4, R6, R8, R4 ;  /* 0x000000080604722b */ /* 0x000fd40000000004 */
[----:B------:R-:W-:Y:S01]  /*15230*/  VIADD R5, R5, 0xfcb00000 ;  /* 0xfcb0000005057836 */ /* 0x000fe20000000000 */
[----:B------:R-:W-:Y:S06]  /*15240*/  BRA `(.L_x_285) ;  /* 0x0000000000047947 */ /* 0x000fec0003800000 */
.L_x_286:
[----:B------:R-:W-:-:S11]  /*15250*/  DADD R4, R2, R2 ;  /* 0x0000000002047229 */ /* 0x000fd60000000002 */
.L_x_285:
[----:B------:R-:W-:Y:S05]  /*15260*/  BSYNC.RECONVERGENT B0 ;  /* 0x0000000000007941 */ /* 0x000fea0003800200 */
.L_x_283:
[----:B------:R0:W2:Y:S02]  /*15270*/  LDL R2, [R1] ;  /* 0x0000000001027983 */ /* 0x0000a40000100800 */
[----:B0-----:R-:W-:Y:S01]  /*15280*/  VIADD R1, R1, 0x8 ;  /* 0x0000000801017836 */ /* 0x001fe20000000000 */
[----:B--2---:R-:W-:Y:S06]  /*15290*/  RET.REL.NODEC R20 `(_Z15integrateKernelPd13UI_Func_IndexddiS_S_dddd) ;  /* 0xfffffeac14587950 */ /* 0x004fec0003c3ffff */
        .type           $_Z15integrateKernelPd13UI_Func_IndexddiS_S_dddd$__internal_accurate_pow,@function
        .size           $_Z15integrateKernelPd13UI_Func_IndexddiS_S_dddd$__internal_accurate_pow,($_Z15integrateKernelPd13UI_Func_IndexddiS_S_dddd$__internal_trig_reduction_slowpathd - $_Z15integrateKernelPd13UI_Func_IndexddiS_S_dddd$__internal_accurate_pow)
$_Z15integrateKernelPd13UI_Func_IndexddiS_S_dddd$__internal_accurate_pow:
[----:B------:R-:W-:Y:S02]  /*152a0*/  VIADD R1, R1, 0xffffffd0 ;  /* 0xffffffd001017836 */ /* 0x000fe40000000000 */
[----:B------:R-:W-:-:S03]  /*152b0*/  IMAD.MOV.U32 R3, RZ, RZ, R5 ;  /* 0x000000ffff037224 */ /* 0x000fc600078e0005 */
        /* <DEDUP_REMOVED lines=10> */
[----:B------:R0:W-:Y:S02]  /*15360*/  STL [R1], R2 ;  /* 0x0000000201007387 */ /* 0x0001e40000100800 */
[----:B0-----:R-:W-:-:S02]  /*15370*/  MOV R2, R4 ;  /* 0x0000000400027202 */ /* 0x001fc40000000f00 */
[----:B------:R-:W-:Y:S01]  /*15380*/  ISETP.GT.U32.AND P0, PT, R3, 0xfffff, PT ;  /* 0x000fffff0300780c */ /* 0x000fe20003f04070 */
[----:B------:R-:W-:Y:S01]  /*15390*/  IMAD.MOV.U32 R0, RZ, RZ, R3 ;  /* 0x000000ffff007224 */ /* 0x000fe200078e0003 */
[----:B------:R-:W-:Y:S01]  /*153a0*/  UMOV UR4, 0x7d2cafe2 ;  /* 0x7d2cafe200047882 */ /* 0x000fe20000000000 */
[----:B------:R-:W-:Y:S01]  /*153b0*/  IMAD.MOV.U32 R10, RZ, RZ, RZ ;  /* 0x000000ffff0a7224 */ /* 0x000fe200078e00ff */
[----:B------:R-:W-:Y:S01]  /*153c0*/  UMOV UR5, 0x3eb0f5ff ;  /* 0x3eb0f5ff00057882 */ /* 0x000fe20000000000 */
[----:B------:R-:W-:Y:S01]  /*153d0*/  IMAD.MOV.U32 R14, RZ, RZ, 0x41ad3b5a ;  /* 0x41ad3b5aff0e7424 */ /* 0x000fe200078e00ff */
[----:B------:R-:W-:Y:S01]  /*153e0*/  UMOV UR6, 0x3b39803f ;  /* 0x3b39803f00067882 */ /* 0x000fe20000000000 */
[----:B------:R-:W-:Y:S01]  /*153f0*/  IMAD.MOV.U32 R15, RZ, RZ, 0x3ed0f5d2 ;  /* 0x3ed0f5d2ff0f7424 */ /* 0x000fe200078e00ff */
[----:B------:R-:W-:Y:S01]  /*15400*/  UMOV UR7, 0x3c7abc9e ;  /* 0x3c7abc9e00077882 */ /* 0x000fe20000000000 */
[----:B------:R-:W-:Y:S04]  /*15410*/  BSSY.RECONVERGENT B0, `(.L_x_287) ;  /* 0x000009b000007945 */ /* 0x000fe80003800200 */
[----:B------:R-:W-:-:S10]  /*15420*/  @!P0 DMUL R22, R2, 1.80143985094819840000e+16 ;  /* 0x4350000002168828 */ /* 0x000fd40000000000 */
[----:B------:R-:W-:Y:S02]  /*15430*/  @!P0 IMAD.MOV.U32 R0, RZ, RZ, R23 ;  /* 0x000000ffff008224 */ /* 0x000fe400078e0017 */
[----:B------:R-:W-:-:S03]  /*15440*/  @!P0 IMAD.MOV.U32 R2, RZ, RZ, R22 ;  /* 0x000000ffff028224 */ /* 0x000fc600078e0016 */
[----:B------:R-:W-:Y:S01]  /*15450*/  LOP3.LUT R0, R0, 0x800fffff, RZ, 0xc0, !PT ;  /* 0x800fffff00007812 */ /* 0x000fe200078ec0ff */
[----:B------:R-:W-:Y:S01]  /*15460*/  IMAD.MOV.U32 R4, RZ, RZ, R2 ;  /* 0x000000ffff047224 */ /* 0x000fe200078e0002 */
[----:B------:R-:W-:Y:S02]  /*15470*/  SHF.R.U32.HI R2, RZ, 0x14, R3 ;  /* 0x00000014ff027819 */ /* 0x000fe40000011603 */
[----:B------:R-:W-:Y:S02]  /*15480*/  LOP3.LUT R5, R0, 0x3ff00000, RZ, 0xfc, !PT ;  /* 0x3ff0000000057812 */ /* 0x000fe400078efcff */
[----:B------:R-:W-:Y:S02]  /*15490*/  @!P0 LEA.HI R2, R23, 0xffffffca, RZ, 0xc ;  /* 0xffffffca17028811 */ /* 0x000fe400078f60ff */
[----:B------:R-:W-:-:S03]  /*154a0*/  ISETP.GE.U32.AND P1, PT, R5, 0x3ff6a09f, PT ;  /* 0x3ff6a09f0500780c */ /* 0x000fc60003f26070 */
[----:B------:R-:W-:-:S10]  /*154b0*/  VIADD R3, R2, 0xfffffc01 ;  /* 0xfffffc0102037836 */ /* 0x000fd40000000000 */
[----:B------:R-:W-:Y:S02]  /*154c0*/  @P1 VIADD R7, R5, 0xfff00000 ;  /* 0xfff0000005071836 */ /* 0x000fe40000000000 */
[----:B------:R-:W-:Y:S02]  /*154d0*/  @P1 VIADD R3, R2, 0xfffffc02 ;  /* 0xfffffc0202031836 */ /* 0x000fe40000000000 */
[----:B------:R-:W-:-:S03]  /*154e0*/  @P1 IMAD.MOV.U32 R5, RZ, RZ, R7 ;  /* 0x000000ffff051224 */ /* 0x000fc600078e0007 */
[----:B------:R-:W-:Y:S01]  /*154f0*/  LOP3.LUT R2, R3, 0x80000000, RZ, 0x3c, !PT ;  /* 0x8000000003027812 */ /* 0x000fe200078e3cff */
[----:B------:R-:W-:Y:S02]  /*15500*/  IMAD.MOV.U32 R3, RZ, RZ, 0x43300000 ;  /* 0x43300000ff037424 */ /* 0x000fe400078e00ff */
[----:B------:R-:W-:-:S06]  /*15510*/  DADD R8, R4, 1 ;  /* 0x3ff0000004087429 */ /* 0x000fcc0000000000 */
[----:B------:R-:W0:Y:S02]  /*15520*/  MUFU.RCP64H R11, R9 ;  /* 0x00000009000b7308 */ /* 0x000e240000001800 */
[----:B0-----:R-:W-:-:S08]  /*15530*/  DFMA R6, -R8, R10, 1 ;  /* 0x3ff000000806742b */ /* 0x001fd0000000010a */
[----:B------:R-:W-:Y:S02]  /*15540*/  DFMA R12, R6, R6, R6 ;  /* 0x00000006060c722b */ /* 0x000fe40000000006 */
[----:B------:R-:W-:-:S06]  /*15550*/  DADD R6, R4, -1 ;  /* 0xbff0000004067429 */ /* 0x000fcc0000000000 */
[----:B------:R-:W-:-:S08]  /*15560*/  DFMA R12, R10, R12, R10 ;  /* 0x0000000c0a0c722b */ /* 0x000fd0000000000a */
[----:B------:R-:W-:-:S08]  /*15570*/  DMUL R4, R6, R12 ;  /* 0x0000000c06047228 */ /* 0x000fd00000000000 */
[----:B------:R-:W-:-:S08]  /*15580*/  DFMA R4, R6, R12, R4 ;  /* 0x0000000c0604722b */ /* 0x000fd00000000004 */
[CC--:B------:R-:W-:Y:S02]  /*15590*/  DMUL R10, R4.reuse, R4.reuse ;  /* 0x00000004040a7228 */ /* 0x0c0fe40000000000 */
[----:B------:R-:W-:-:S06]  /*155a0*/  DMUL R24, R4, R4 ;  /* 0x0000000404187228 */ /* 0x000fcc0000000000 */
[----:B------:R-:W-:Y:S01]  /*155b0*/  DFMA R8, R10, UR4, R14 ;  /* 0x000000040a087c2b */ /* 0x000fe2000800000e */
[----:B------:R-:W-:Y:S01]  /*155c0*/  UMOV UR4, 0x75488a3f ;  /* 0x75488a3f00047882 */ /* 0x000fe20000000000 */
[----:B------:R-:W-:Y:S01]  /*155d0*/  UMOV UR5, 0x3ef3b20a ;  /* 0x3ef3b20a00057882 */ /* 0x000fe20000000000 */
[----:B------:R-:W-:-:S05]  /*155e0*/  DADD R14, R6, -R4 ;  /* 0x00000000060e7229 */ /* 0x000fca0000000804 */
[----:B------:R-:W-:Y:S01]  /*155f0*/  DFMA R8, R10, R8, UR4 ;  /* 0x000000040a087e2b */ /* 0x000fe20008000008 */
[----:B------:R-:W-:Y:S01]  /*15600*/  UMOV UR4, 0xe4faecd5 ;  /* 0xe4faecd500047882 */ /* 0x000fe20000000000 */
[----:B------:R-:W-:Y:S01]  /*15610*/  UMOV UR5, 0x3f1745cd ;  /* 0x3f1745cd00057882 */ /* 0x000fe20000000000 */
[----:B------:R-:W-:-:S05]  /*15620*/  DADD R14, R14, R14 ;  /* 0x000000000e0e7229 */ /* 0x000fca000000000e */
[----:B------:R-:W-:Y:S01]  /*15630*/  DFMA R8, R10, R8, UR4 ;  /* 0x000000040a087e2b */ /* 0x000fe20008000008 */
[----:B------:R-:W-:Y:S01]  /*15640*/  UMOV UR4, 0x258a578b ;  /* 0x258a578b00047882 */ /* 0x000fe20000000000 */
[----:B------:R-:W-:Y:S01]  /*15650*/  UMOV UR5, 0x3f3c71c7 ;  /* 0x3f3c71c700057882 */ /* 0x000fe20000000000 */
[----:B------:R-:W-:Y:S02]  /*15660*/  DFMA R6, R6, -R4, R14 ;  /* 0x800000040606722b */ /* 0x000fe4000000000e */
[----:B------:R-:W-:-:S03]  /*15670*/  DMUL R14, R4, R24 ;  /* 0x00000018040e7228 */ /* 0x000fc60000000000 */
[----:B------:R-:W-:Y:S01]  /*15680*/  DFMA R8, R10, R8, UR4 ;  /* 0x000000040a087e2b */ /* 0x000fe20008000008 */
[----:B------:R-:W-:Y:S01]  /*15690*/  UMOV UR4, 0x9242b910 ;  /* 0x9242b91000047882 */ /* 0x000fe20000000000 */
[----:B------:R-:W-:Y:S01]  /*156a0*/  UMOV UR5, 0x3f624924 ;  /* 0x3f62492400057882 */ /* 0x000fe20000000000 */
[----:B------:R-:W-:Y:S02]  /*156b0*/  DMUL R6, R12, R6 ;  /* 0x000000060c067228 */ /* 0x000fe40000000000 */
[----:B------:R-:W-:-:S03]  /*156c0*/  DFMA R26, R4, R24, -R14 ;  /* 0x00000018041a722b */ /* 0x000fc6000000080e */
[----:B------:R-:W-:Y:S01]  /*156d0*/  DFMA R8, R10, R8, UR4 ;  /* 0x000000040a087e2b */ /* 0x000fe20008000008 */
[----:B------:R-:W-:Y:S01]  /*156e0*/  UMOV UR4, 0x99999dfb ;  /* 0x99999dfb00047882 */ /* 0x000fe20000000000 */
[----:B------:R-:W-:-:S03]  /*156f0*/  UMOV UR5, 0x3f899999 ;  /* 0x3f89999900057882 */ /* 0x000fc60000000000 */
[----:B------:R-:W-:Y:S01]  /*15700*/  VIADD R13, R7, 0x100000 ;  /* 0x00100000070d7836 */ /* 0x000fe20000000000 */
[----:B------:R-:W-:Y:S01]  /*15710*/  DFMA R26, R6, R24, R26 ;  /* 0x00000018061a722b */ /* 0x000fe2000000001a */
[----:B------:R-:W-:Y:S01]  /*15720*/  IMAD.MOV.U32 R12, RZ, RZ, R6 ;  /* 0x000000ffff0c7224 */ /* 0x000fe200078e0006 */
[----:B------:R-:W-:Y:S01]  /*15730*/  DFMA R8, R10, R8, UR4 ;  /* 0x000000040a087e2b */ /* 0x000fe20008000008 */
[----:B------:R-:W-:Y:S01]  /*15740*/  UMOV UR4, 0x55555555 ;  /* 0x5555555500047882 */ /* 0x000fe20000000000 */
[----:B------:R-:W-:-:S06]  /*15750*/  UMOV UR5, 0x3fb55555 ;  /* 0x3fb5555500057882 */ /* 0x000fcc0000000000 */
[----:B------:R-:W-:-:S08]  /*15760*/  DFMA R16, R10, R8, UR4 ;  /* 0x000000040a107e2b */ /* 0x000fd00008000008 */
[----:B------:R-:W-:Y:S01]  /*15770*/  DADD R18, -R16, UR4 ;  /* 0x0000000410127e29 */ /* 0x000fe20008000100 */
[----:B------:R-:W-:Y:S01]  /*15780*/  UMOV UR4, 0xb9e7b0 ;  /* 0x00b9e7b000047882 */ /* 0x000fe20000000000 */
[----:B------:R-:W-:-:S06]  /*15790*/  UMOV UR5, 0x3c46a4cb ;  /* 0x3c46a4cb00057882 */ /* 0x000fcc0000000000 */
[----:B------:R-:W-:Y:S02]  /*157a0*/  DFMA R18, R10, R8, R18 ;  /* 0x000000080a12722b */ /* 0x000fe40000000012 */
[----:B------:R-:W-:-:S06]  /*157b0*/  DFMA R10, R4, R4, -R24 ;  /* 0x00000004040a722b */ /* 0x000fcc0000000818 */
[----:B------:R-:W-:Y:S01]  /*157c0*/  DADD R18, R18, -UR4 ;  /* 0x8000000412127e29 */ /* 0x000fe20008000000 */
[----:B------:R-:W-:Y:S01]  /*157d0*/  UMOV UR4, 0x80000000 ;  /* 0x8000000000047882 */ /* 0x000fe20000000000 */
[----:B------:R-:W-:Y:S01]  /*157e0*/  DFMA R10, R4, R12, R10 ;  /* 0x0000000c040a722b */ /* 0x000fe2000000000a */
[----:B------:R-:W-:-:S05]  /*157f0*/  UMOV UR5, 0x43300000 ;  /* 0x4330000000057882 */ /* 0x000fca0000000000 */
[----:B------:R-:W-:Y:S02]  /*15800*/  DADD R8, R16, R18 ;  /* 0x0000000010087229 */ /* 0x000fe40000000012 */
[----:B------:R-:W-:-:S06]  /*15810*/  DFMA R10, R4, R10, R26 ;  /* 0x0000000a040a722b */ /* 0x000fcc000000001a */
[----:B------:R-:W-:Y:S02]  /*15820*/  DMUL R12, R8, R14 ;  /* 0x0000000e080c7228 */ /* 0x000fe40000000000 */
[----:B------:R-:W-:-:S06]  /*15830*/  DADD R16, R16, -R8 ;  /* 0x0000000010107229 */ /* 0x000fcc0000000808 */
[----:B------:R-:W-:Y:S02]  /*15840*/  DFMA R24, R8, R14, -R12 ;  /* 0x0000000e0818722b */ /* 0x000fe4000000080c */
[----:B------:R-:W-:-:S06]  /*15850*/  DADD R16, R18, R16 ;  /* 0x0000000012107229 */ /* 0x000fcc0000000010 */
[----:B------:R-:W-:-:S08]  /*15860*/  DFMA R10, R8, R10, R24 ;  /* 0x0000000a080a722b */ /* 0x000fd00000000018 */
[----:B------:R-:W-:-:S08]  /*15870*/  DFMA R10, R16, R14, R10 ;  /* 0x0000000e100a722b */ /* 0x000fd0000000000a */
[----:B------:R-:W-:-:S08]  /*15880*/  DADD R8, R12, R10 ;  /* 0x000000000c087229 */ /* 0x000fd0000000000a */
[--C-:B------:R-:W-:Y:S02]  /*15890*/  DADD R14, R4, R8.reuse ;  /* 0x00000000040e7229 */ /* 0x100fe40000000008 */
[----:B------:R-:W-:-:S06]  /*158a0*/  DADD R12, R12, -R8 ;  /* 0x000000000c0c7229 */ /* 0x000fcc0000000808 */
[----:B------:R-:W-:Y:S02]  /*158b0*/  DADD R4, R4, -R14 ;  /* 0x0000000004047229 */ /* 0x000fe4000000080e */
[----:B------:R-:W-:-:S06]  /*158c0*/  DADD R12, R10, R12 ;  /* 0x000000000a0c7229 */ /* 0x000fcc000000000c */
[----:B------:R-:W-:-:S08]  /*158d0*/  DADD R4, R8, R4 ;  /* 0x0000000008047229 */ /* 0x000fd00000000004 */
[----:B------:R-:W-:-:S08]  /*158e0*/  DADD R4, R12, R4 ;  /* 0x000000000c047229 */ /* 0x000fd00000000004 */
[----:B------:R-:W-:Y:S02]  /*158f0*/  DADD R4, R6, R4 ;  /* 0x0000000006047229 */ /* 0x000fe40000000004 */
[----:B------:R-:W-:Y:S01]  /*15900*/  DADD R6, R2, -UR4 ;  /* 0x8000000402067e29 */ /* 0x000fe20008000000 */
[----:B------:R-:W-:Y:S01]  /*15910*/  UMOV UR4, 0xfefa39ef ;  /* 0xfefa39ef00047882 */ /* 0x000fe20000000000 */
[----:B------:R-:W-:-:S04]  /*15920*/  UMOV UR5, 0x3fe62e42 ;  /* 0x3fe62e4200057882 */ /* 0x000fc80000000000 */
[----:B------:R-:W-:-:S08]  /*15930*/  DADD R2, R14, R4 ;  /* 0x000000000e027229 */ /* 0x000fd00000000004 */
[--C-:B------:R-:W-:Y:S02]  /*15940*/  DFMA R8, R6, UR4, R2.reuse ;  /* 0x0000000406087c2b */ /* 0x100fe40008000002 */
[----:B------:R-:W-:-:S06]  /*15950*/  DADD R14, R14, -R2 ;  /* 0x000000000e0e7229 */ /* 0x000fcc0000000802 */
[----:B------:R-:W-:Y:S02]  /*15960*/  DFMA R10, R6, -UR4, R8 ;  /* 0x80000004060a7c2b */ /* 0x000fe40008000008 */
[----:B------:R-:W-:-:S06]  /*15970*/  DADD R14, R4, R14 ;  /* 0x00000000040e7229 */ /* 0x000fcc000000000e */
[----:B------:R-:W-:-:S08]  /*15980*/  DADD R10, -R2, R10 ;  /* 0x00000000020a7229 */ /* 0x000fd0000000010a */
[----:B------:R-:W-:-:S08]  /*15990*/  DADD R10, R14, -R10 ;  /* 0x000000000e0a7229 */ /* 0x000fd0000000080a */
[----:B------:R-:W-:Y:S01]  /*159a0*/  DFMA R10, R6, UR6, R10 ;  /* 0x00000006060a7c2b */ /* 0x000fe2000800000a */
[----:B------:R-:W-:Y:S02]  /*159b0*/  IMAD.MOV.U32 R6, RZ, RZ, 0x652b82fe ;  /* 0x652b82feff067424 */ /* 0x000fe400078e00ff */
[----:B------:R-:W-:-:S05]  /*159c0*/  IMAD.MOV.U32 R7, RZ, RZ, 0x3ff71547 ;  /* 0x3ff71547ff077424 */ /* 0x000fca00078e00ff */
[----:B------:R-:W-:-:S08]  /*159d0*/  DADD R2, R8, R10 ;  /* 0x0000000008027229 */ /* 0x000fd0000000000a */
[----:B------:R-:W-:Y:S02]  /*159e0*/  DADD R8, R8, -R2 ;  /* 0x0000000008087229 */ /* 0x000fe40000000802 */
[----:B------:R-:W-:-:S06]  /*159f0*/  DMUL R4, R2, 2 ;  /* 0x4000000002047828 */ /* 0x000fcc0000000000 */
[----:B------:R-:W-:Y:S02]  /*15a00*/  DADD R8, R10, R8 ;  /* 0x000000000a087229 */ /* 0x000fe40000000008 */
[----:B------:R-:W-:-:S08]  /*15a10*/  DFMA R2, R2, 2, -R4 ;  /* 0x400000000202782b */ /* 0x000fd00000000804 */
[----:B------:R-:W-:-:S08]  /*15a20*/  DFMA R2, R8, 2, R2 ;  /* 0x400000000802782b */ /* 0x000fd00000000002 */
[----:B------:R-:W-:-:S08]  /*15a30*/  DADD R10, R4, R2 ;  /* 0x00000000040a7229 */ /* 0x000fd00000000002 */
[----:B------:R-:W-:Y:S02]  /*15a40*/  DFMA R12, R10, R6, 6.75539944105574400000e+15 ;  /* 0x433800000a0c742b */ /* 0x000fe40000000006 */
[----:B------:R-:W-:Y:S01]  /*15a50*/  FSETP.GEU.AND P0, PT, |R11|, 4.1917929649353027344, PT ;  /* 0x4086232b0b00780b */ /* 0x000fe20003f0e200 */
[----:B------:R-:W-:-:S05]  /*15a60*/  DADD R4, R4, -R10 ;  /* 0x0000000004047229 */ /* 0x000fca000000080a */
        /* <DEDUP_REMOVED lines=35> */
[----:B------:R-:W-:Y:S02]  /*15ca0*/  DFMA R6, R8, R6, 1 ;  /* 0x3ff000000806742b */ /* 0x000fe40000000006 */
[----:B------:R-:W-:-:S08]  /*15cb0*/  DADD R8, R2, R4 ;  /* 0x0000000002087229 */ /* 0x000fd00000000004 */
[----:B------:R-:W-:Y:S01]  /*15cc0*/  LEA R3, R12, R7, 0x14 ;  /* 0x000000070c037211 */ /* 0x000fe200078ea0ff */
[----:B------:R-:W-:Y:S01]  /*15cd0*/  IMAD.MOV.U32 R2, RZ, RZ, R6 ;  /* 0x000000ffff027224 */ /* 0x000fe200078e0006 */
[----:B------:R-:W-:Y:S06]  /*15ce0*/  @!P0 BRA `(.L_x_288) ;  /* 0x0000000000348947 */ /* 0x000fec0003800000 */
[----:B------:R-:W-:Y:S01]  /*15cf0*/  FSETP.GEU.AND P1, PT, |R11|, 4.2275390625, PT ;  /* 0x408748000b00780b */ /* 0x000fe20003f2e200 */
[C---:B------:R-:W-:Y:S02]  /*15d00*/  DADD R2, R10.reuse, +INF ;  /* 0x7ff000000a027429 */ /* 0x040fe40000000000 */
[----:B------:R-:W-:-:S08]  /*15d10*/  DSETP.GEU.AND P0, PT, R10, RZ, PT ;  /* 0x000000ff0a00722a */ /* 0x000fd00003f0e000 */
[----:B------:R-:W-:Y:S02]  /*15d20*/  FSEL R2, R2, RZ, P0 ;  /* 0x000000ff02027208 */ /* 0x000fe40000000000 */
[----:B------:R-:W-:Y:S01]  /*15d30*/  @!P1 LEA.HI R0, R12, R12, RZ, 0x1 ;  /* 0x0000000c0c009211 */ /* 0x000fe200078f08ff */
[----:B------:R-:W-:Y:S01]  /*15d40*/  @!P1 IMAD.MOV.U32 R4, RZ, RZ, R6 ;  /* 0x000000ffff049224 */ /* 0x000fe200078e0006 */
[----:B------:R-:W-:Y:S01]  /*15d50*/  FSEL R3, R3, RZ, P0 ;  /* 0x000000ff03037208 */ /* 0x000fe20000000000 */
[----:B------:R-:W-:Y:S01]  /*15d60*/  @!P1 IMAD.MOV.U32 R6, RZ, RZ, RZ ;  /* 0x000000ffff069224 */ /* 0x000fe200078e00ff */
[----:B------:R-:W-:-:S05]  /*15d70*/  @!P1 SHF.R.S32.HI R5, RZ, 0x1, R0 ;  /* 0x00000001ff059819 */ /* 0x000fca0000011400 */
[----:B------:R-:W-:Y:S02]  /*15d80*/  @!P1 IMAD.IADD R12, R12, 0x1, -R5 ;  /* 0x000000010c0c9824 */ /* 0x000fe400078e0a05 */
[----:B------:R-:W-:-:S03]  /*15d90*/  @!P1 IMAD R5, R5, 0x100000, R7 ;  /* 0x0010000005059824 */ /* 0x000fc600078e0207 */
[----:B------:R-:W-:-:S06]  /*15da0*/  @!P1 LEA R7, R12, 0x3ff00000, 0x14 ;  /* 0x3ff000000c079811 */ /* 0x000fcc00078ea0ff */
[----:B------:R-:W-:-:S11]  /*15db0*/  @!P1 DMUL R2, R4, R6 ;  /* 0x0000000604029228 */ /* 0x000fd60000000000 */
.L_x_288:
[----:B------:R-:W-:Y:S05]  /*15dc0*/  BSYNC.RECONVERGENT B0 ;  /* 0x0000000000007941 */ /* 0x000fea0003800200 */
.L_x_287:
[----:B------:R-:W-:Y:S01]  /*15dd0*/  DFMA R4, R8, R2, R2 ;  /* 0x000000020804722b */ /* 0x000fe20000000002 */
[----:B------:R-:W2:Y:S01]  /*15de0*/  LDL R16, [R1+0x4] ;  /* 0x0000040001107983 */ /* 0x000ea20000100800 */
[----:B------:R-:W-:-:S03]  /*15df0*/  DSETP.NEU.AND P0, PT, |R2|, +INF , PT ;  /* 0x7ff000000200742a */ /* 0x000fc60003f0d200 */
[----:B------:R-:W2:Y:S04]  /*15e00*/  LDL R17, [R1+0x8] ;  /* 0x0000080001117983 */ /* 0x000ea80000100800 */
[----:B------:R-:W2:Y:S01]  /*15e10*/  LDL R18, [R1+0xc] ;  /* 0x00000c0001127983 */ /* 0x000ea20000100800 */
[----:B------:R-:W-:Y:S02]  /*15e20*/  FSEL R4, R2, R4, !P0 ;  /* 0x0000000402047208 */ /* 0x000fe40004000000 */
[----:B------:R-:W-:Y:S01]  /*15e30*/  FSEL R5, R3, R5, !P0 ;  /* 0x0000000503057208 */ /* 0x000fe20004000000 */
[----:B------:R-:W2:Y:S04]  /*15e40*/  LDL R2, [R1] ;  /* 0x0000000001027983 */ /* 0x000ea80000100800 */
        /* <DEDUP_REMOVED lines=9> */
        .type           $_Z15integrateKernelPd13UI_Func_IndexddiS_S_dddd$__internal_trig_reduction_slowpathd,@function
        .size           $_Z15integrateKernelPd13UI_Func_IndexddiS_S_dddd$__internal_trig_reduction_slowpathd,(.L_x_308 - $_Z15integrateKernelPd13UI_Func_IndexddiS_S_dddd$__internal_trig_reduction_slowpathd)
$_Z15integrateKernelPd13UI_Func_IndexddiS_S_dddd$__internal_trig_reduction_slowpathd:
[----:B------:R-:W-:-:S05]  /*15ee0*/  VIADD R1, R1, 0xffffffb0 ;  /* 0xffffffb001017836 */ /* 0x000fca0000000000 */
[----:B------:R0:W-:Y:S04]  /*15ef0*/  STL [R1+0x48], R27 ;  /* 0x0000481b01007387 */ /* 0x0001e80000100800 */
[----:B------:R0:W-:Y:S04]  /*15f00*/  STL [R1+0x44], R25 ;  /* 0x0000441901007387 */ /* 0x0001e80000100800 */
[----:B------:R0:W-:Y:S04]  /*15f10*/  STL [R1+0x40], R23 ;  /* 0x0000401701007387 */ /* 0x0001e80000100800 */
[----:B------:R0:W-:Y:S04]  /*15f20*/  STL [R1+0x3c], R22 ;  /* 0x00003c1601007387 */ /* 0x0001e80000100800 */
[----:B------:R0:W-:Y:S04]  /*15f30*/  STL [R1+0x38], R19 ;  /* 0x0000381301007387 */ /* 0x0001e80000100800 */
[----:B------:R0:W-:Y:S04]  /*15f40*/  STL [R1+0x34], R18 ;  /* 0x0000341201007387 */ /* 0x0001e80000100800 */
[----:B------:R0:W-:Y:S04]  /*15f50*/  STL [R1+0x30], R17 ;  /* 0x0000301101007387 */ /* 0x0001e80000100800 */
[----:B------:R0:W-:Y:S04]  /*15f60*/  STL [R1+0x2c], R16 ;  /* 0x00002c1001007387 */ /* 0x0001e80000100800 */
[----:B------:R0:W-:Y:S01]  /*15f70*/  STL [R1+0x28], R2 ;  /* 0x0000280201007387 */ /* 0x0001e20000100800 */
[----:B------:R-:W-:Y:S01]  /*15f80*/  SHF.R.U32.HI R10, RZ, 0x14, R5 ;  /* 0x00000014ff0a7819 */ /* 0x000fe20000011605 */
[----:B------:R-:W-:Y:S01]  /*15f90*/  BSSY.RECONVERGENT B0, `(.L_x_289) ;  /* 0x0000096000007945 */ /* 0x000fe20003800200 */
[----:B------:R-:W-:-:S02]  /*15fa0*/  IMAD.MOV.U32 R6, RZ, RZ, RZ ;  /* 0x000000ffff067224 */ /* 0x000fc400078e00ff */
[----:B------:R-:W-:-:S04]  /*15fb0*/  LOP3.LUT R0, R10, 0x7ff, RZ, 0xc0, !PT ;  /* 0x000007ff0a007812 */ /* 0x000fc800078ec0ff */
[----:B------:R-:W-:-:S13]  /*15fc0*/  ISETP.NE.AND P0, PT, R0, 0x7ff, PT ;  /* 0x000007ff0000780c */ /* 0x000fda0003f05270 */
[----:B0-----:R-:W-:Y:S05]  /*15fd0*/  @!P0 BRA `(.L_x_290) ;  /* 0x0000000800448947 */ /* 0x001fea0003800000 */
[----:B------:R-:W-:Y:S01]  /*15fe0*/  VIADD R0, R0, 0xfffffc00 ;  /* 0xfffffc0000007836 */ /* 0x000fe20000000000 */
[----:B------:R-:W-:Y:S01]  /*15ff0*/  BSSY.RECONVERGENT B1, `(.L_x_291) ;  /* 0x000002e000017945 */ /* 0x000fe20003800200 */
[----:B------:R-:W-:-:S03]  /*16000*/  CS2R R22, SRZ ;  /* 0x0000000000167805 */ /* 0x000fc6000001ff00 */
[----:B------:R-:W-:Y:S02]  /*16010*/  SHF.R.U32.HI R19, RZ, 0x6, R0 ;  /* 0x00000006ff137819 */ /* 0x000fe40000011600 */
[----:B------:R-:W-:Y:S02]  /*16020*/  ISETP.GE.U32.AND P0, PT, R0, 0x80, PT ;  /* 0x000000800000780c */ /* 0x000fe40003f06070 */
[C---:B------:R-:W-:Y:S02]  /*16030*/  IADD3 R0, PT, PT, -R19.reuse, 0x13, RZ ;  /* 0x0000001313007810 */ /* 0x040fe40007ffe1ff */
[----:B------:R-:W-:Y:S02]  /*16040*/  IADD3 R6, PT, PT, -R19, 0xf, RZ ;  /* 0x0000000f13067810 */ /* 0x000fe40007ffe1ff */
[----:B------:R-:W-:-:S04]  /*16050*/  SEL R12, R0, 0x12, P0 ;  /* 0x00000012000c7807 */ /* 0x000fc80000000000 */
[----:B------:R-:W-:-:S13]  /*16060*/  ISETP.GE.AND P0, PT, R6, R12, PT ;  /* 0x0000000c0600720c */ /* 0x000fda0003f06270 */
[----:B------:R-:W-:Y:S05]  /*16070*/  @P0 BRA `(.L_x_292) ;  /* 0x0000000000940947 */ /* 0x000fea0003800000 */
[----:B------:R-:W0:Y:S01]  /*16080*/  LDC.64 R14, c[0x0][0x358] ;  /* 0x0000d600ff0e7b82 */ /* 0x000e220000000a00 */
[C---:B------:R-:W-:Y:S01]  /*16090*/  SHF.L.U64.HI R7, R4.reuse, 0xb, R5 ;  /* 0x0000000b04077819 */ /* 0x040fe20000010205 */
[----:B------:R-:W-:Y:S01]  /*160a0*/  BSSY.RECONVERGENT B2, `(.L_x_293) ;  /* 0x0000021000027945 */ /* 0x000fe20003800200 */
[----:B------:R-:W-:Y:S01]  /*160b0*/  IMAD.SHL.U32 R17, R4, 0x800, RZ ;  /* 0x0000080004117824 */ /* 0x000fe200078e00ff */
[----:B------:R-:W-:Y:S01]  /*160c0*/  IADD3 R0, PT, PT, RZ, -R19, -R12 ;  /* 0x80000013ff007210 */ /* 0x000fe20007ffe80c */
[----:B------:R-:W-:Y:S01]  /*160d0*/  IMAD.MOV.U32 R11, RZ, RZ, R6 ;  /* 0x000000ffff0b7224 */ /* 0x000fe200078e0006 */
[----:B------:R-:W-:Y:S01]  /*160e0*/  CS2R R22, SRZ ;  /* 0x0000000000167805 */ /* 0x000fe2000001ff00 */
[----:B------:R-:W-:Y:S01]  /*160f0*/  IMAD.MOV.U32 R4, RZ, RZ, RZ ;  /* 0x000000ffff047224 */ /* 0x000fe200078e00ff */
[----:B------:R-:W1:Y:S01]  /*16100*/  LDC.64 R2, c[0x4][0x8] ;  /* 0x01000200ff027b82 */ /* 0x000e620000000a00 */
[----:B------:R-:W-:-:S07]  /*16110*/  LOP3.LUT R25, R7, 0x80000000, RZ, 0xfc, !PT ;  /* 0x8000000007197812 */ /* 0x000fce00078efcff */
.L_x_294:
[----:B0-----:R-:W-:Y:S01]  /*16120*/  R2UR UR4, R14 ;  /* 0x000000000e0472ca */ /* 0x001fe200000e0000 */
[----:B-1----:R-:W-:Y:S01]  /*16130*/  IMAD.WIDE R6, R11, 0x8, R2 ;  /* 0x000000080b067825 */ /* 0x002fe200078e0202 */
[----:B------:R-:W-:-:S13]  /*16140*/  R2UR UR5, R15 ;  /* 0x000000000f0572ca */ /* 0x000fda00000e0000 */
[----:B------:R-:W2:Y:S01]  /*16150*/  LDG.E.64.CONSTANT R6, desc[UR4][R6.64] ;  /* 0x0000000406067981 */ /* 0x000ea2000c1e9b00 */
[----:B------:R-:W-:Y:S02]  /*16160*/  VIADD R0, R0, 0x1 ;  /* 0x0000000100007836 */ /* 0x000fe40000000000 */
[----:B------:R-:W-:Y:S02]  /*16170*/  VIADD R11, R11, 0x1 ;  /* 0x000000010b0b7836 */ /* 0x000fe40000000000 */
[----:B--2---:R-:W-:-:S04]  /*16180*/  IMAD.WIDE.U32 R8, P2, R6, R17, R22 ;  /* 0x0000001106087225 */ /* 0x004fc80007840016 */
[----:B------:R-:W-:Y:S02]  /*16190*/  IMAD R13, R6, R25, RZ ;  /* 0x00000019060d7224 */ /* 0x000fe400078e02ff */
[CC--:B------:R-:W-:Y:S02]  /*161a0*/  IMAD R16, R7.reuse, R17.reuse, RZ ;  /* 0x0000001107107224 */ /* 0x0c0fe400078e02ff */
[----:B------:R-:W-:Y:S01]  /*161b0*/  IMAD.HI.U32 R23, R7, R17, RZ ;  /* 0x0000001107177227 */ /* 0x000fe200078e00ff */
[----:B------:R-:W-:-:S03]  /*161c0*/  IADD3 R9, P0, PT, R13, R9, RZ ;  /* 0x000000090d097210 */ /* 0x000fc60007f1e0ff */
[----:B------:R-:W-:Y:S01]  /*161d0*/  IMAD R13, R4, 0x8, R1 ;  /* 0x00000008040d7824 */ /* 0x000fe200078e0201 */
[----:B------:R-:W-:Y:S01]  /*161e0*/  IADD3 R9, P1, PT, R16, R9, RZ ;  /* 0x0000000910097210 */ /* 0x000fe20007f3e0ff */
[----:B------:R-:W-:Y:S01]  /*161f0*/  IMAD.HI.U32 R16, R6, R25, RZ ;  /* 0x0000001906107227 */ /* 0x000fe200078e00ff */
[----:B------:R-:W-:-:S03]  /*16200*/  IADD3 R4, PT, PT, R4, 0x1, RZ ;  /* 0x0000000104047810 */ /* 0x000fc60007ffe0ff */
[----:B------:R-:W-:Y:S01]  /*16210*/  IMAD.X R6, RZ, RZ, R16, P2 ;  /* 0x000000ffff067224 */ /* 0x000fe200010e0610 */
[----:B------:R2:W-:Y:S01]  /*16220*/  STL.64 [R13], R8 ;  /* 0x000000080d007387 */ /* 0x0005e20000100a00 */
[----:B------:R-:W-:-:S03]  /*16230*/  IMAD.HI.U32 R16, R7, R25, RZ ;  /* 0x0000001907107227 */ /* 0x000fc600078e00ff */
[----:B------:R-:W-:Y:S01]  /*16240*/  IADD3.X R6, P0, PT, R23, R6, RZ, P0, !PT ;  /* 0x0000000617067210 */ /* 0x000fe2000071e4ff */
[----:B------:R-:W-:-:S05]  /*16250*/  IMAD R7, R7, R25, RZ ;  /* 0x0000001907077224 */ /* 0x000fca00078e02ff */
[----:B------:R-:W-:Y:S01]  /*16260*/  IADD3.X R22, P1, PT, R7, R6, RZ, P1, !PT ;  /* 0x0000000607167210 */ /* 0x000fe20000f3e4ff */
[----:B------:R-:W-:Y:S01]  /*16270*/  IMAD.X R6, RZ, RZ, R16, P0 ;  /* 0x000000ffff067224 */ /* 0x000fe200000e0610 */
[----:B------:R-:W-:-:S03]  /*16280*/  ISETP.NE.AND P0, PT, R0, -0xf, PT ;  /* 0xfffffff10000780c */ /* 0x000fc60003f05270 */
[----:B------:R-:W-:-:S10]  /*16290*/  IMAD.X R23, RZ, RZ, R6, P1 ;  /* 0x000000ffff177224 */ /* 0x000fd400008e0606 */
[----:B--2---:R-:W-:Y:S05]  /*162a0*/  @P0 BRA `(.L_x_294) ;  /* 0xfffffffc009c0947 */ /* 0x004fea000383ffff */
[----:B------:R-:W-:Y:S05]  /*162b0*/  BSYNC.RECONVERGENT B2 ;  /* 0x0000000000027941 */ /* 0x000fea0003800200 */
.L_x_293:
[----:B------:R-:W-:-:S07]  /*162c0*/  IMAD.MOV.U32 R6, RZ, RZ, R12 ;  /* 0x000000ffff067224 */ /* 0x000fce00078e000c */
.L_x_292:
[----:B------:R-:W-:Y:S05]  /*162d0*/  BSYNC.RECONVERGENT B1 ;  /* 0x0000000000017941 */ /* 0x000fea0003800200 */
.L_x_291:
[----:B------:R-:W-:Y:S01]  /*162e0*/  LOP3.LUT P0, R27, R10, 0x3f, RZ, 0xc0, !PT ;  /* 0x0000003f0a1b7812 */ /* 0x000fe2000780c0ff */
[----:B------:R-:W-:-:S04]  /*162f0*/  IMAD.IADD R0, R19, 0x1, R6 ;  /* 0x0000000113007824 */ /* 0x000fc800078e0206 */
[----:B------:R-:W-:-:S05]  /*16300*/  IMAD.U32 R25, R0, 0x8, R1 ;  /* 0x0000000800197824 */ /* 0x000fca00078e0001 */
[----:B------:R0:W-:Y:S04]  /*16310*/  STL.64 [R25+-0x78], R22 ;  /* 0xffff881619007387 */ /* 0x0001e80000100a00 */
[----:B------:R-:W2:Y:S04]  /*16320*/  @P0 LDL.64 R8, [R1+0x8] ;  /* 0x0000080001080983 */ /* 0x000ea80000100a00 */
[----:B------:R-:W3:Y:S04]  /*16330*/  LDL.64 R18, [R1+0x10] ;  /* 0x0000100001127983 */ /* 0x000ee80000100a00 */
[----:B------:R-:W4:Y:S01]  /*16340*/  LDL.64 R2, [R1+0x18] ;  /* 0x0000180001027983 */ /* 0x000f220000100a00 */
[----:B------:R-:W-:Y:S01]  /*16350*/  @P0 LOP3.LUT R0, R27, 0x3f, RZ, 0x3c, !PT ;  /* 0x0000003f1b000812 */ /* 0x000fe200078e3cff */
[----:B------:R-:W-:Y:S01]  /*16360*/  BSSY.RECONVERGENT B1, `(.L_x_295) ;  /* 0x0000034000017945 */ /* 0x000fe20003800200 */
[----:B--2---:R-:W-:-:S02]  /*16370*/  @P0 SHF.R.U64 R7, R8, 0x1, R9 ;  /* 0x0000000108070819 */ /* 0x004fc40000001209 */
[----:B------:R-:W-:Y:S02]  /*16380*/  @P0 SHF.R.U32.HI R9, RZ, 0x1, R9 ;  /* 0x00000001ff090819 */ /* 0x000fe40000011609 */
[CC--:B---3--:R-:W-:Y:S02]  /*16390*/  @P0 SHF.L.U32 R11, R18.reuse, R27.reuse, RZ ;  /* 0x0000001b120b0219 */ /* 0x0c8fe400000006ff */
[----:B------:R-:W-:Y:S02]  /*163a0*/  @P0 SHF.R.U64 R4, R7, R0, R9 ;  /* 0x0000000007040219 */ /* 0x000fe40000001209 */
[--C-:B------:R-:W-:Y:S02]  /*163b0*/  @P0 SHF.R.U32.HI R17, RZ, 0x1, R19.reuse ;  /* 0x00000001ff110819 */ /* 0x100fe40000011613 */
[C-C-:B------:R-:W-:Y:S02]  /*163c0*/  @P0 SHF.R.U64 R15, R18.reuse, 0x1, R19.reuse ;  /* 0x00000001120f0819 */ /* 0x140fe40000001213 */
[----:B------:R-:W-:-:S02]  /*163d0*/  @P0 SHF.L.U64.HI R13, R18, R27, R19 ;  /* 0x0000001b120d0219 */ /* 0x000fc40000010213 */
[----:B------:R-:W-:Y:S02]  /*163e0*/  @P0 SHF.R.U32.HI R6, RZ, R0, R9 ;  /* 0x00000000ff060219 */ /* 0x000fe40000011609 */
[----:B------:R-:W-:Y:S02]  /*163f0*/  @P0 LOP3.LUT R18, R11, R4, RZ, 0xfc, !PT ;  /* 0x000000040b120212 */ /* 0x000fe400078efcff */
[-C--:B----4-:R-:W-:Y:S02]  /*16400*/  @P0 SHF.L.U32 R7, R2, R27.reuse, RZ ;  /* 0x0000001b02070219 */ /* 0x090fe400000006ff */
[----:B------:R-:W-:Y:S01]  /*16410*/  @P0 SHF.R.U64 R8, R15, R0, R17 ;  /* 0x000000000f080219 */ /* 0x000fe20000001211 */
[----:B------:R-:W-:Y:S01]  /*16420*/  IMAD.SHL.U32 R9, R18, 0x4, RZ ;  /* 0x0000000412097824 */ /* 0x000fe200078e00ff */
[----:B------:R-:W-:Y:S02]  /*16430*/  @P0 LOP3.LUT R19, R13, R6, RZ, 0xfc, !PT ;  /* 0x000000060d130212 */ /* 0x000fe400078efcff */
[----:B------:R-:W-:-:S02]  /*16440*/  @P0 SHF.L.U64.HI R11, R2, R27, R3 ;  /* 0x0000001b020b0219 */ /* 0x000fc40000010203 */
[----:B------:R-:W-:Y:S02]  /*16450*/  @P0 SHF.R.U32.HI R0, RZ, R0, R17 ;  /* 0x00000000ff000219 */ /* 0x000fe40000011611 */
[----:B------:R-:W-:Y:S02]  /*16460*/  @P0 LOP3.LUT R2, R7, R8, RZ, 0xfc, !PT ;  /* 0x0000000807020212 */ /* 0x000fe400078efcff */
[----:B------:R-:W-:Y:S02]  /*16470*/  SHF.L.U64.HI R15, R18, 0x2, R19 ;  /* 0x00000002120f7819 */ /* 0x000fe40000010213 */
[----:B------:R-:W-:Y:S02]  /*16480*/  @P0 LOP3.LUT R3, R11, R0, RZ, 0xfc, !PT ;  /* 0x000000000b030212 */ /* 0x000fe400078efcff */
[----:B------:R-:W-:Y:S02]  /*16490*/  SHF.L.W.U32.HI R19, R19, 0x2, R2 ;  /* 0x0000000213137819 */ /* 0x000fe40000010e02 */
[----:B------:R-:W-:-:S02]  /*164a0*/  IADD3 RZ, P0, PT, RZ, -R9, RZ ;  /* 0x80000009ffff7210 */ /* 0x000fc40007f1e0ff */
[----:B------:R-:W-:Y:S02]  /*164b0*/  LOP3.LUT R0, RZ, R15, RZ, 0x33, !PT ;  /* 0x0000000fff007212 */ /* 0x000fe400078e33ff */
[----:B------:R-:W-:Y:S02]  /*164c0*/  SHF.L.W.U32.HI R2, R2, 0x2, R3 ;  /* 0x0000000202027819 */ /* 0x000fe40000010e03 */
[----:B------:R-:W-:Y:S02]  /*164d0*/  LOP3.LUT R4, RZ, R19, RZ, 0x33, !PT ;  /* 0x00000013ff047212 */ /* 0x000fe400078e33ff */
[----:B------:R-:W-:Y:S02]  /*164e0*/  IADD3.X R0, P0, PT, RZ, R0, RZ, P0, !PT ;  /* 0x00000000ff007210 */ /* 0x000fe4000071e4ff */
[----:B------:R-:W-:Y:S02]  /*164f0*/  LOP3.LUT R6, RZ, R2, RZ, 0x33, !PT ;  /* 0x00000002ff067212 */ /* 0x000fe400078e33ff */
[----:B------:R-:W-:-:S02]  /*16500*/  IADD3.X R4, P1, PT, RZ, R4, RZ, P0, !PT ;  /* 0x00000004ff047210 */ /* 0x000fc4000073e4ff */
[----:B------:R-:W-:-:S03]  /*16510*/  ISETP.GT.U32.AND P2, PT, R19, -0x1, PT ;  /* 0xffffffff1300780c */ /* 0x000fc60003f44070 */
[----:B------:R-:W-:Y:S01]  /*16520*/  IMAD.X R7, RZ, RZ, R6, P1 ;  /* 0x000000ffff077224 */ /* 0x000fe200008e0606 */
[----:B------:R-:W-:-:S04]  /*16530*/  ISETP.GT.AND.EX P0, PT, R2, -0x1, PT, P2 ;  /* 0xffffffff0200780c */ /* 0x000fc80003f04320 */
[----:B------:R-:W-:Y:S02]  /*16540*/  SEL R13, R2, R7, P0 ;  /* 0x00000007020d7207 */ /* 0x000fe40000000000 */
[----:B------:R-:W-:Y:S02]  /*16550*/  SEL R11, R19, R4, P0 ;  /* 0x00000004130b7207 */ /* 0x000fe40000000000 */
[----:B------:R-:W-:-:S04]  /*16560*/  ISETP.NE.U32.AND P1, PT, R13, RZ, PT ;  /* 0x000000ff0d00720c */ /* 0x000fc80003f25070 */
[----:B------:R-:W-:Y:S01]  /*16570*/  SEL R4, R11, R13, !P1 ;  /* 0x0000000d0b047207 */ /* 0x000fe20004800000 */
[----:B------:R-:W-:-:S05]  /*16580*/  @!P0 IMAD.MOV R9, RZ, RZ, -R9 ;  /* 0x000000ffff098224 */ /* 0x000fca00078e0a09 */
[----:B------:R-:W1:Y:S02]  /*16590*/  FLO.U32 R4, R4 ;  /* 0x0000000400047300 */ /* 0x000e6400000e0000 */
[C---:B-1----:R-:W-:Y:S02]  /*165a0*/  IADD3 R6, PT, PT, -R4.reuse, 0x1f, RZ ;  /* 0x0000001f04067810 */ /* 0x042fe40007ffe1ff */
[----:B------:R-:W-:-:S03]  /*165b0*/  IADD3 R8, PT, PT, -R4, 0x3f, RZ ;  /* 0x0000003f04087810 */ /* 0x000fc60007ffe1ff */
[----:B------:R-:W-:Y:S01]  /*165c0*/  @P1 IMAD.MOV R8, RZ, RZ, R6 ;  /* 0x000000ffff081224 */ /* 0x000fe200078e0206 */
[----:B------:R-:W-:-:S04]  /*165d0*/  SEL R6, R15, R0, P0 ;  /* 0x000000000f067207 */ /* 0x000fc80000000000 */
[----:B------:R-:W-:-:S13]  /*165e0*/  ISETP.NE.AND P1, PT, R8, RZ, PT ;  /* 0x000000ff0800720c */ /* 0x000fda0003f25270 */
[----:B0-----:R-:W-:Y:S05]  /*165f0*/  @!P1 BRA `(.L_x_296) ;  /* 0x0000000000289947 */ /* 0x001fea0003800000 */
[C---:B------:R-:W-:Y:S02]  /*16600*/  LOP3.LUT R0, R8.reuse, 0x3f, RZ, 0xc0, !PT ;  /* 0x0000003f08007812 */ /* 0x040fe400078ec0ff */
[--C-:B------:R-:W-:Y:S02]  /*16610*/  SHF.R.U64 R7, R9, 0x1, R6.reuse ;  /* 0x0000000109077819 */ /* 0x100fe40000001206 */
[----:B------:R-:W-:Y:S02]  /*16620*/  SHF.R.U32.HI R9, RZ, 0x1, R6 ;  /* 0x00000001ff097819 */ /* 0x000fe40000011606 */
[----:B------:R-:W-:Y:S02]  /*16630*/  LOP3.LUT R4, R8, 0x3f, RZ, 0xc, !PT ;  /* 0x0000003f08047812 */ /* 0x000fe400078e0cff */
[CC--:B------:R-:W-:Y:S02]  /*16640*/  SHF.L.U64.HI R13, R11.reuse, R0.reuse, R13 ;  /* 0x000000000b0d7219 */ /* 0x0c0fe4000001020d */
[----:B------:R-:W-:-:S02]  /*16650*/  SHF.L.U32 R11, R11, R0, RZ ;  /* 0x000000000b0b7219 */ /* 0x000fc400000006ff */
[-CC-:B------:R-:W-:Y:S02]  /*16660*/  SHF.R.U64 R0, R7, R4.reuse, R9.reuse ;  /* 0x0000000407007219 */ /* 0x180fe40000001209 */
[----:B------:R-:W-:Y:S02]  /*16670*/  SHF.R.U32.HI R4, RZ, R4, R9 ;  /* 0x00000004ff047219 */ /* 0x000fe40000011609 */
[----:B------:R-:W-:Y:S02]  /*16680*/  LOP3.LUT R11, R11, R0, RZ, 0xfc, !PT ;  /* 0x000000000b0b7212 */ /* 0x000fe400078efcff */
[----:B------:R-:W-:-:S07]  /*16690*/  LOP3.LUT R13, R13, R4, RZ, 0xfc, !PT ;  /* 0x000000040d0d7212 */ /* 0x000fce00078efcff */
.L_x_296:
[----:B------:R-:W-:Y:S05]  /*166a0*/  BSYNC.RECONVERGENT B1 ;  /* 0x0000000000017941 */ /* 0x000fea0003800200 */
.L_x_295:
[----:B------:R-:W-:-:S04]  /*166b0*/  IMAD.WIDE.U32 R14, R11, 0x2168c235, RZ ;  /* 0x2168c2350b0e7825 */ /* 0x000fc800078e00ff */
[----:B------:R-:W-:Y:S01]  /*166c0*/  IMAD.MOV.U32 R6, RZ, RZ, R15 ;  /* 0x000000ffff067224 */ /* 0x000fe200078e000f */
[----:B------:R-:W-:Y:S01]  /*166d0*/  IADD3 RZ, P1, PT, R14, R14, RZ ;  /* 0x0000000e0eff7210 */ /* 0x000fe20007f3e0ff */
[----:B------:R-:W-:Y:S02]  /*166e0*/  IMAD.MOV.U32 R7, RZ, RZ, RZ ;  /* 0x000000ffff077224 */ /* 0x000fe400078e00ff */
[----:B------:R-:W-:-:S04]  /*166f0*/  IMAD.HI.U32 R0, R13, -0x36f0255e, RZ ;  /* 0xc90fdaa20d007827 */ /* 0x000fc800078e00ff */
[----:B------:R-:W-:-:S04]  /*16700*/  IMAD.WIDE.U32 R6, R11, -0x36f0255e, R6 ;  /* 0xc90fdaa20b067825 */ /* 0x000fc800078e0006 */
[----:B------:R-:W-:-:S04]  /*16710*/  IMAD.WIDE.U32 R6, P2, R13, 0x2168c235, R6 ;  /* 0x2168c2350d067825 */ /* 0x000fc80007840006 */
[----:B------:R-:W-:Y:S01]  /*16720*/  IMAD R13, R13, -0x36f0255e, RZ ;  /* 0xc90fdaa20d0d7824 */ /* 0x000fe200078e02ff */
[----:B------:R-:W-:Y:S01]  /*16730*/  IADD3.X RZ, P1, PT, R6, R6, RZ, P1, !PT ;  /* 0x0000000606ff7210 */ /* 0x000fe20000f3e4ff */
[----:B------:R-:W-:-:S03]  /*16740*/  IMAD.X R0, RZ, RZ, R0, P2 ;  /* 0x000000ffff007224 */ /* 0x000fc600010e0600 */
[----:B------:R-:W-:-:S04]  /*16750*/  IADD3 R4, P2, PT, R13, R7, RZ ;  /* 0x000000070d047210 */ /* 0x000fc80007f5e0ff */
[C---:B------:R-:W-:Y:S01]  /*16760*/  ISETP.GT.U32.AND P3, PT, R4.reuse, RZ, PT ;  /* 0x000000ff0400720c */ /* 0x040fe20003f64070 */
[----:B------:R-:W-:Y:S01]  /*16770*/  IMAD.X R0, RZ, RZ, R0, P2 ;  /* 0x000000ffff007224 */ /* 0x000fe200010e0600 */
[----:B------:R-:W-:-:S04]  /*16780*/  IADD3.X R7, P2, PT, R4, R4, RZ, P1, !PT ;  /* 0x0000000404077210 */ /* 0x000fc80000f5e4ff */
[C---:B------:R-:W-:Y:S01]  /*16790*/  ISETP.GT.AND.EX P1, PT, R0.reuse, RZ, PT, P3 ;  /* 0x000000ff0000720c */ /* 0x040fe20003f24330 */
[----:B------:R-:W-:-:S03]  /*167a0*/  IMAD.X R9, R0, 0x1, R0, P2 ;  /* 0x0000000100097824 */ /* 0x000fc600010e0600 */
[----:B------:R-:W-:Y:S02]  /*167b0*/  SEL R4, R7, R4, P1 ;  /* 0x0000000407047207 */ /* 0x000fe40000800000 */
[----:B------:R-:W-:Y:S02]  /*167c0*/  SEL R7, R9, R0, P1 ;  /* 0x0000000009077207 */ /* 0x000fe40000800000 */
[----:B------:R-:W-:Y:S02]  /*167d0*/  IADD3 R4, P2, PT, R4, 0x1, RZ ;  /* 0x0000000104047810 */ /* 0x000fe40007f5e0ff */
[----:B------:R-:W-:Y:S02]  /*167e0*/  SEL R9, RZ, 0xffffffff, !P1 ;  /* 0xffffffffff097807 */ /* 0x000fe40004800000 */
[----:B------:R-:W-:Y:S01]  /*167f0*/  LOP3.LUT P1, R5, R5, 0x80000000, RZ, 0xc0, !PT ;  /* 0x8000000005057812 */ /* 0x000fe2000782c0ff */
[----:B------:R-:W-:Y:S02]  /*16800*/  IMAD.X R7, RZ, RZ, R7, P2 ;  /* 0x000000ffff077224 */ /* 0x000fe400010e0607 */
[----:B------:R-:W-:Y:S01]  /*16810*/  IMAD.IADD R0, R9, 0x1, -R8 ;  /* 0x0000000109007824 */ /* 0x000fe200078e0a08 */
[----:B------:R-:W-:-:S02]  /*16820*/  SHF.R.U32.HI R9, RZ, 0x1e, R3 ;  /* 0x0000001eff097819 */ /* 0x000fc40000011603 */
[----:B------:R-:W-:Y:S01]  /*16830*/  SHF.R.U64 R4, R4, 0xa, R7 ;  /* 0x0000000a04047819 */ /* 0x000fe20000001207 */
[----:B------:R-:W-:Y:S01]  /*16840*/  IMAD.SHL.U32 R0, R0, 0x100000, RZ ;  /* 0x0010000000007824 */ /* 0x000fe200078e00ff */
[----:B------:R-:W-:Y:S02]  /*16850*/  LEA.HI R6, R2, R9, RZ, 0x1 ;  /* 0x0000000902067211 */ /* 0x000fe400078f08ff */
[----:B------:R-:W-:Y:S02]  /*16860*/  IADD3 R4, P2, PT, R4, 0x1, RZ ;  /* 0x0000000104047810 */ /* 0x000fe40007f5e0ff */
[----:B------:R-:W-:Y:S01]  /*16870*/  @!P0 LOP3.LUT R5, R5, 0x80000000, RZ, 0x3c, !PT ;  /* 0x8000000005058812 */ /* 0x000fe200078e3cff */
[----:B------:R-:W-:Y:S01]  /*16880*/  @P1 IMAD.MOV R6, RZ, RZ, -R6 ;  /* 0x000000ffff061224 */ /* 0x000fe200078e0a06 */
[----:B------:R-:W-:-:S04]  /*16890*/  LEA.HI.X R7, R7, RZ, RZ, 0x16, P2 ;  /* 0x000000ff07077211 */ /* 0x000fc800010fb4ff */
[--C-:B------:R-:W-:Y:S02]  /*168a0*/  SHF.R.U64 R4, R4, 0x1, R7.reuse ;  /* 0x0000000104047819 */ /* 0x100fe40000001207 */
[----:B------:R-:W-:Y:S02]  /*168b0*/  SHF.R.U32.HI R3, RZ, 0x1, R7 ;  /* 0x00000001ff037819 */ /* 0x000fe40000011607 */
[----:B------:R-:W-:-:S04]  /*168c0*/  IADD3 R4, P2, P3, RZ, RZ, R4 ;  /* 0x000000ffff047210 */ /* 0x000fc80007b5e004 */
[----:B------:R-:W-:-:S04]  /*168d0*/  IADD3.X R0, PT, PT, R0, 0x3fe00000, R3, P2, P3 ;  /* 0x3fe0000000007810 */ /* 0x000fc800017e6403 */
[----:B------:R-:W-:-:S07]  /*168e0*/  LOP3.LUT R5, R0, R5, RZ, 0xfc, !PT ;  /* 0x0000000500057212 */ /* 0x000fce00078efcff */
.L_x_290:
[----:B------:R-:W-:Y:S05]  /*168f0*/  BSYNC.RECONVERGENT B0 ;  /* 0x0000000000007941 */ /* 0x000fea0003800200 */
.L_x_289:
        /* <DEDUP_REMOVED lines=11> */
.L_x_297:
[----:B------:R-:W-:-:S00]  /*169b0*/  BRA `(.L_x_297) ;  /* 0xfffffffc00fc7947 */ /* 0x000fc0000383ffff */
[----:B------:R-:W-:-:S00]  /*169c0*/  NOP ;  /* 0x0000000000007918 */ /* 0x000fc00000000000 */
        /* <DEDUP_REMOVED lines=11> */
.L_x_308:


//--------------------- .nv.global.init           --------------------------
	.section	.nv.global.init,"aw",@progbits
	.align	16
.nv.global.init:
	.type		__cudart_sin_cos_coeffs,@object
	.size		__cudart_sin_cos_coeffs,(uif_array - __cudart_sin_cos_coeffs)
__cudart_sin_cos_coeffs:
        /* <DEDUP_REMOVED lines=8> */
	.type		uif_array,@object
	.size		uif_array,(__cudart_i2opi_d - uif_array)
uif_array:
        /*0080*/ 	.byte	0x60, 0x27, 0x01, 0x00, 0x00, 0x00, 0x00, 0x00, 0xa0, 0x80, 0x00, 0x00, 0x00, 0x00, 0x00, 0x00
        /*0090*/ 	.byte	0x40, 0xa6, 0x00, 0x00, 0x00, 0x00, 0x00, 0x00, 0x50, 0x03, 0x00, 0x00, 0x00, 0x00, 0x00, 0x00
        /*00a0*/ 	.byte	0x00, 0x29, 0x00, 0x00, 0x00, 0x00, 0x00, 0x00, 0xd0, 0x55, 0x00, 0x00, 0x00, 0x00, 0x00, 0x00
	.type		__cudart_i2opi_d,@object
	.size		__cudart_i2opi_d,(.L_2 - __cudart_i2opi_d)
__cudart_i2opi_d:
        /* <DEDUP_REMOVED lines=9> */
.L_2:


//--------------------- .nv.shared.reserved.0     --------------------------
	.section	.nv.shared.reserved.0,"aw",@nobits
	.weak		__nv_reservedSMEM_offset_0_alias
	.size		__nv_reservedSMEM_offset_0_alias, 0, 64
	.other		__nv_reservedSMEM_offset_0_alias,@"STO_CUDA_RESERVED_SHARED STV_DEFAULT"
__nv_reservedSMEM_offset_0_alias:
	.zero		0
	.zero		64


//--------------------- .nv.constant0._Z15integrateKernelPd13UI_Func_IndexddiS_S_dddd --------------------------
	.section	.nv.constant0._Z15integrateKernelPd13UI_Func_IndexddiS_S_dddd,"a",@progbits
	.sectionflags	@""
	.align	4
.nv.constant0._Z15integrateKernelPd13UI_Func_IndexddiS_S_dddd:
	.zero		984


//--------------------- SYMBOLS --------------------------

	.type		.nv.reservedSmem.offset0,@object
	.size		.nv.reservedSmem.offset0,0x4
